	.target	sm_90a

	.elftype	@"ET_EXEC"


//--------------------- .note.nv.tkinfo           --------------------------
	.section	.note.nv.tkinfo,"",@"SHT_NOTE"
	.sectionflags	@"SHF_NOTE_NV_TKINFO"
	.tkinfo
        /*0018*/ 	.word	0x00000002
        /*0030*/ 	.string	""
        /*0030*/ 	.string	"ptxas"
        /*0030*/ 	.string	"Cuda compilation tools, release 13.0, V13.0.88"
        /*0030*/ 	.string	"Build cuda_13.0.r13.0/compiler.36424714_0"
        /*0030*/ 	.string	"-arch sm_90a -m 64 "



//--------------------- .note.nv.cuinfo           --------------------------
	.section	.note.nv.cuinfo,"",@"SHT_NOTE"
	.sectionflags	@"SHF_NOTE_NV_CUINFO"
        /*0018*/ 	.short	0x0002
        /*001a*/ 	.short	0x005a
        /*001c*/ 	.short	0x0082
	.zero		2


//--------------------- .nv.info                  --------------------------
	.section	.nv.info,"",@"SHT_CUDA_INFO"
	.align	4


	//----- nvinfo : EIATTR_REGCOUNT
	.align		4
        /*0000*/ 	.byte	0x04, 0x2f
        /*0002*/ 	.short	(.L_15 - .L_14)
	.align		4
.L_14:
        /*0004*/ 	.word	index@(_ZN7cutlass13device_kernelINS_4gemm6kernel13GemmUniversalIN4cute5tupleIJiiiiEEENS1_10collective13CollectiveMmaINS1_34MainloopSm90TmaGmmaWarpSpecializedILi4ENS5_IJNS4_1CILi1EEENSA_ILi2EEESB_EEENS1_35KernelTmaWarpSpecializedCooperativeEEENS5_IJNSA_ILi128EEESG_SG_EEENS_6half_tENS5_IJlSB_lEEESI_SJ_NS4_8TiledMMAINS4_8MMA_AtomIJNS4_4SM904GMMA26MMA_64x128x16_F32F16F16_SSILNSN_5MajorE0ELSP_0ELNSN_7ScaleInE1ELSQ_1EEEEEENS4_6LayoutINS5_IJSC_SB_SB_EEENS5_IJSB_NSA_ILi0EEESV_EEEEENS5_IJNS4_10UnderscoreESY_SY_EEEEENS4_23SM90_TMA_LOAD_MULTICASTENS4_14ComposedLayoutINS4_7SwizzleILi3ELi4ELi3EEENS4_18smem_ptr_flag_bitsILi16EEENST_INS5_IJNSA_ILi8EEENSA_ILi64EEEEEENS5_IJS18_SB_EEEEEEEvNS4_8identityENS4_13SM90_TMA_LOADES1C_vS1D_EENS_8epilogue10collective6detail29Sm90TmaWarpSpecializedAdapterINS1H_15DefaultEpilogueISI_SJ_SJ_NS1G_6thread17LinearCombinationISI_Li1EffLNS1L_9ScaleType4KindE0ELNS_15FloatRoundStyleE2ESI_EENS1_15EpilogueDefaultEEEEEvvEEEEvNT_6ParamsE)
        /*0008*/ 	.word	0x000000a8


	//----- nvinfo : EIATTR_FRAME_SIZE
	.align		4
.L_15:
        /*000c*/ 	.byte	0x04, 0x11
        /*000e*/ 	.short	(.L_17 - .L_16)
	.align		4
.L_16:
        /*0010*/ 	.word	index@(_ZN7cutlass13device_kernelINS_4gemm6kernel13GemmUniversalIN4cute5tupleIJiiiiEEENS1_10collective13CollectiveMmaINS1_34MainloopSm90TmaGmmaWarpSpecializedILi4ENS5_IJNS4_1CILi1EEENSA_ILi2EEESB_EEENS1_35KernelTmaWarpSpecializedCooperativeEEENS5_IJNSA_ILi128EEESG_SG_EEENS_6half_tENS5_IJlSB_lEEESI_SJ_NS4_8TiledMMAINS4_8MMA_AtomIJNS4_4SM904GMMA26MMA_64x128x16_F32F16F16_SSILNSN_5MajorE0ELSP_0ELNSN_7ScaleInE1ELSQ_1EEEEEENS4_6LayoutINS5_IJSC_SB_SB_EEENS5_IJSB_NSA_ILi0EEESV_EEEEENS5_IJNS4_10UnderscoreESY_SY_EEEEENS4_23SM90_TMA_LOAD_MULTICASTENS4_14ComposedLayoutINS4_7SwizzleILi3ELi4ELi3EEENS4_18smem_ptr_flag_bitsILi16EEENST_INS5_IJNSA_ILi8EEENSA_ILi64EEEEEENS5_IJS18_SB_EEEEEEEvNS4_8identityENS4_13SM90_TMA_LOADES1C_vS1D_EENS_8epilogue10collective6detail29Sm90TmaWarpSpecializedAdapterINS1H_15DefaultEpilogueISI_SJ_SJ_NS1G_6thread17LinearCombinationISI_Li1EffLNS1L_9ScaleType4KindE0ELNS_15FloatRoundStyleE2ESI_EENS1_15EpilogueDefaultEEEEEvvEEEEvNT_6ParamsE)
        /*0014*/ 	.word	0x00000000


	//----- nvinfo : EIATTR_MIN_STACK_SIZE
	.align		4
.L_17:
        /*0018*/ 	.byte	0x04, 0x12
        /*001a*/ 	.short	(.L_19 - .L_18)
	.align		4
.L_18:
        /*001c*/ 	.word	index@(_ZN7cutlass13device_kernelINS_4gemm6kernel13GemmUniversalIN4cute5tupleIJiiiiEEENS1_10collective13CollectiveMmaINS1_34MainloopSm90TmaGmmaWarpSpecializedILi4ENS5_IJNS4_1CILi1EEENSA_ILi2EEESB_EEENS1_35KernelTmaWarpSpecializedCooperativeEEENS5_IJNSA_ILi128EEESG_SG_EEENS_6half_tENS5_IJlSB_lEEESI_SJ_NS4_8TiledMMAINS4_8MMA_AtomIJNS4_4SM904GMMA26MMA_64x128x16_F32F16F16_SSILNSN_5MajorE0ELSP_0ELNSN_7ScaleInE1ELSQ_1EEEEEENS4_6LayoutINS5_IJSC_SB_SB_EEENS5_IJSB_NSA_ILi0EEESV_EEEEENS5_IJNS4_10UnderscoreESY_SY_EEEEENS4_23SM90_TMA_LOAD_MULTICASTENS4_14ComposedLayoutINS4_7SwizzleILi3ELi4ELi3EEENS4_18smem_ptr_flag_bitsILi16EEENST_INS5_IJNSA_ILi8EEENSA_ILi64EEEEEENS5_IJS18_SB_EEEEEEEvNS4_8identityENS4_13SM90_TMA_LOADES1C_vS1D_EENS_8epilogue10collective6detail29Sm90TmaWarpSpecializedAdapterINS1H_15DefaultEpilogueISI_SJ_SJ_NS1G_6thread17LinearCombinationISI_Li1EffLNS1L_9ScaleType4KindE0ELNS_15FloatRoundStyleE2ESI_EENS1_15EpilogueDefaultEEEEEvvEEEEvNT_6ParamsE)
        /*0020*/ 	.word	0x00000000
.L_19:


//--------------------- .nv.compat                --------------------------
	.section	.nv.compat,"",@"SHT_CUDA_COMPAT_INFO"
	.align	4
        /*0000*/ 	.byte	0x02, 0x09, 0x01, 0x00, 0x02, 0x02, 0x04, 0x00, 0x02, 0x05, 0x05, 0x00, 0x03, 0x07, 0x01, 0x01
        /*0010*/ 	.byte	0x02, 0x03, 0x01, 0x00, 0x02, 0x06, 0x01, 0x00, 0x04, 0x0b, 0x08, 0x00, 0x00, 0x00, 0x00, 0x00
        /*0020*/ 	.byte	0x00, 0x00, 0x00, 0x00


//--------------------- .nv.info._ZN7cutlass13device_kernelINS_4gemm6kernel13GemmUniversalIN4cute5tupleIJiiiiEEENS1_10collective13CollectiveMmaINS1_34MainloopSm90TmaGmmaWarpSpecializedILi4ENS5_IJNS4_1CILi1EEENSA_ILi2EEESB_EEENS1_35KernelTmaWarpSpecializedCooperativeEEENS5_IJNSA_ILi128EEESG_SG_EEENS_6half_tENS5_IJlSB_lEEESI_SJ_NS4_8TiledMMAINS4_8MMA_AtomIJNS4_4SM904GMMA26MMA_64x128x16_F32F16F16_SSILNSN_5MajorE0ELSP_0ELNSN_7ScaleInE1ELSQ_1EEEEEENS4_6LayoutINS5_IJSC_SB_SB_EEENS5_IJSB_NSA_ILi0EEESV_EEEEENS5_IJNS4_10UnderscoreESY_SY_EEEEENS4_23SM90_TMA_LOAD_MULTICASTENS4_14ComposedLayoutINS4_7SwizzleILi3ELi4ELi3EEENS4_18smem_ptr_flag_bitsILi16EEENST_INS5_IJNSA_ILi8EEENSA_ILi64EEEEEENS5_IJS18_SB_EEEEEEEvNS4_8identityENS4_13SM90_TMA_LOADES1C_vS1D_EENS_8epilogue10collective6detail29Sm90TmaWarpSpecializedAdapterINS1H_15DefaultEpilogueISI_SJ_SJ_NS1G_6thread17LinearCombinationISI_Li1EffLNS1L_9ScaleType4KindE0ELNS_15FloatRoundStyleE2ESI_EENS1_15EpilogueDefaultEEEEEvvEEEEvNT_6ParamsE --------------------------
	.section	.nv.info._ZN7cutlass13device_kernelINS_4gemm6kernel13GemmUniversalIN4cute5tupleIJiiiiEEENS1_10collective13CollectiveMmaINS1_34MainloopSm90TmaGmmaWarpSpecializedILi4ENS5_IJNS4_1CILi1EEENSA_ILi2EEESB_EEENS1_35KernelTmaWarpSpecializedCooperativeEEENS5_IJNSA_ILi128EEESG_SG_EEENS_6half_tENS5_IJlSB_lEEESI_SJ_NS4_8TiledMMAINS4_8MMA_AtomIJNS4_4SM904GMMA26MMA_64x128x16_F32F16F16_SSILNSN_5MajorE0ELSP_0ELNSN_7ScaleInE1ELSQ_1EEEEEENS4_6LayoutINS5_IJSC_SB_SB_EEENS5_IJSB_NSA_ILi0EEESV_EEEEENS5_IJNS4_10UnderscoreESY_SY_EEEEENS4_23SM90_TMA_LOAD_MULTICASTENS4_14ComposedLayoutINS4_7SwizzleILi3ELi4ELi3EEENS4_18smem_ptr_flag_bitsILi16EEENST_INS5_IJNSA_ILi8EEENSA_ILi64EEEEEENS5_IJS18_SB_EEEEEEEvNS4_8identityENS4_13SM90_TMA_LOADES1C_vS1D_EENS_8epilogue10collective6detail29Sm90TmaWarpSpecializedAdapterINS1H_15DefaultEpilogueISI_SJ_SJ_NS1G_6thread17LinearCombinationISI_Li1EffLNS1L_9ScaleType4KindE0ELNS_15FloatRoundStyleE2ESI_EENS1_15EpilogueDefaultEEEEEvvEEEEvNT_6ParamsE,"",@"SHT_CUDA_INFO"
	.sectionflags	@""
	.align	4


	//----- nvinfo : EIATTR_CUDA_API_VERSION
	.align		4
        /*0000*/ 	.byte	0x04, 0x37
        /*0002*/ 	.short	(.L_21 - .L_20)
.L_20:
        /*0004*/ 	.word	0x00000082


	//----- nvinfo : EIATTR_KPARAM_INFO
	.align		4
.L_21:
        /*0008*/ 	.byte	0x04, 0x17
        /*000a*/ 	.short	(.L_23 - .L_22)
.L_22:
        /*000c*/ 	.word	0x00000000
        /*0010*/ 	.short	0x0000
        /*0012*/ 	.short	0x0070
        /*0014*/ 	.byte	0x00, 0xf0, 0x01, 0x10


	//----- nvinfo : EIATTR_SPARSE_MMA_MASK
	.align		4
.L_23:
        /*0018*/ 	.byte	0x03, 0x50
        /*001a*/ 	.short	0x0000


	//----- nvinfo : EIATTR_MAXREG_COUNT
	.align		4
        /*001c*/ 	.byte	0x03, 0x1b
        /*001e*/ 	.short	0x00a8


	//----- nvinfo : EIATTR_NUM_BARRIERS
	.align		4
        /*0020*/ 	.byte	0x02, 0x4c
        /*0022*/ 	.byte	0x01
	.zero		1


	//----- nvinfo : EIATTR_EXTERNS
	.align		4
        /*0024*/ 	.byte	0x04, 0x0f
        /*0026*/ 	.short	(.L_25 - .L_24)


	//   ....[0]....
	.align		4
.L_24:
        /*0028*/ 	.word	index@(__assertfail)


	//----- nvinfo : EIATTR_MERCURY_ISA_VERSION
	.align		4
.L_25:
        /*002c*/ 	.byte	0x03, 0x5f
        /*002e*/ 	.short	0x0101


	//----- nvinfo : EIATTR_INT_WARP_WIDE_INSTR_OFFSETS
	.align		4
        /*0030*/ 	.byte	0x04, 0x31
        /*0032*/ 	.short	(.L_27 - .L_26)


	//   ....[0]....
.L_26:
        /*0034*/ 	.word	0x00000430


	//   ....[1]....
        /*0038*/ 	.word	0x00000450


	//   ....[2]....
        /*003c*/ 	.word	0x00000620


	//   ....[3]....
        /*0040*/ 	.word	0x00002210


	//----- nvinfo : EIATTR_COOP_GROUP_MASK_REGIDS
	.align		4
.L_27:
        /*0044*/ 	.byte	0x04, 0x29
        /*0046*/ 	.short	(.L_29 - .L_28)


	//   ....[0]....
.L_28:
        /*0048*/ 	.word	0xffffffff


	//   ....[1]....
        /*004c*/ 	.word	0xffffffff


	//   ....[2]....
        /*0050*/ 	.word	0xffffffff


	//   ....[3]....
        /*0054*/ 	.word	0xffffffff


	//   ....[4]....
        /*0058*/ 	.word	0xffffffff


	//   ....[5]....
        /*005c*/ 	.word	0xffffffff


	//----- nvinfo : EIATTR_COOP_GROUP_INSTR_OFFSETS
	.align		4
.L_29:
        /*0060*/ 	.byte	0x04, 0x28
        /*0062*/ 	.short	(.L_31 - .L_30)


	//   ....[0]....
.L_30:
        /*0064*/ 	.word	0x00000060


	//   ....[1]....
        /*0068*/ 	.word	0x00000070


	//   ....[2]....
        /*006c*/ 	.word	0x00000130


	//   ....[3]....
        /*0070*/ 	.word	0x000002d0


	//   ....[4]....
        /*0074*/ 	.word	0x00000790


	//   ....[5]....
        /*0078*/ 	.word	0x00001410


	//----- nvinfo : EIATTR_REG_RECONFIG
	.align		4
.L_31:
        /*007c*/ 	.byte	0x01, 0x54
	.zero		2


	//----- nvinfo : EIATTR_SYSCALL_OFFSETS
	.align		4
        /*0080*/ 	.byte	0x04, 0x46
        /*0082*/ 	.short	(.L_33 - .L_32)


	//   ....[0]....
.L_32:
        /*0084*/ 	.word	0x00001600


	//----- nvinfo : EIATTR_MBARRIER_INSTR_OFFSETS
	.align		4
.L_33:
        /*0088*/ 	.byte	0x04, 0x39
        /*008a*/ 	.short	(.L_35 - .L_34)


	//   ....[0]....
.L_34:
        /*008c*/ 	.word	0x00000230
        /*0090*/ 	.word	0x000000ff
        /*0094*/ 	.word	0x00000000
        /*0098*/ 	.short	0x0100
        /*009a*/ 	.byte	0x08
	.zero		1


	//   ....[1]....
        /*009c*/ 	.word	0x00000240
        /*00a0*/ 	.word	0x000000ff
        /*00a4*/ 	.word	0x00000020
        /*00a8*/ 	.short	0x0100
        /*00aa*/ 	.byte	0x08
	.zero		1


	//   ....[2]....
        /*00ac*/ 	.word	0x00000250
        /*00b0*/ 	.word	0x000000ff
        /*00b4*/ 	.word	0x00000008
        /*00b8*/ 	.short	0x0100
        /*00ba*/ 	.byte	0x08
	.zero		1


	//   ....[3]....
        /*00bc*/ 	.word	0x00000260
        /*00c0*/ 	.word	0x000000ff
        /*00c4*/ 	.word	0x00000028
        /*00c8*/ 	.short	0x0100
        /*00ca*/ 	.byte	0x08
	.zero		1


	//   ....[4]....
        /*00cc*/ 	.word	0x00000270
        /*00d0*/ 	.word	0x000000ff
        /*00d4*/ 	.word	0x00000010
        /*00d8*/ 	.short	0x0100
        /*00da*/ 	.byte	0x08
	.zero		1


	//   ....[5]....
        /*00dc*/ 	.word	0x00000280
        /*00e0*/ 	.word	0x000000ff
        /*00e4*/ 	.word	0x00000030
        /*00e8*/ 	.short	0x0100
        /*00ea*/ 	.byte	0x08
	.zero		1


	//   ....[6]....
        /*00ec*/ 	.word	0x00000290
        /*00f0*/ 	.word	0x000000ff
        /*00f4*/ 	.word	0x00000018
        /*00f8*/ 	.short	0x0100
        /*00fa*/ 	.byte	0x08
	.zero		1


	//   ....[7]....
        /*00fc*/ 	.word	0x000002a0
        /*0100*/ 	.word	0x000000ff
        /*0104*/ 	.word	0x00000038
        /*0108*/ 	.short	0x0100
        /*010a*/ 	.byte	0x08
	.zero		1


	//   ....[8]....
        /*010c*/ 	.word	0x000006c0
        /*0110*/ 	.word	0x000000ff
        /*0114*/ 	.word	0x00000050
        /*0118*/ 	.short	0x0100
        /*011a*/ 	.byte	0x06
	.zero		1


	//   ....[9]....
        /*011c*/ 	.word	0x00000740
        /*0120*/ 	.word	0x000000ff
        /*0124*/ 	.word	0x00000058
        /*0128*/ 	.short	0x0100
        /*012a*/ 	.byte	0x06
	.zero		1


	//   ....[10]....
        /*012c*/ 	.word	0x000016c0
        /*0130*/ 	.word	0x00000003
        /*0134*/ 	.word	0x00000000
        /*0138*/ 	.short	0x010a
        /*013a*/ 	.byte	0x3f
	.zero		1


	//   ....[11]....
        /*013c*/ 	.word	0x00001720
        /*0140*/ 	.word	0x00000003
        /*0144*/ 	.word	0x00000000
        /*0148*/ 	.short	0x010a
        /*014a*/ 	.byte	0x3f
	.zero		1


	//   ....[12]....
        /*014c*/ 	.word	0x00001c60
        /*0150*/ 	.word	0x00000005
        /*0154*/ 	.word	0x00000000
        /*0158*/ 	.short	0x010a
        /*015a*/ 	.byte	0x3f
	.zero		1


	//   ....[13]....
        /*015c*/ 	.word	0x00001ca0
        /*0160*/ 	.word	0x00000005
        /*0164*/ 	.word	0x00000000
        /*0168*/ 	.short	0x010a
        /*016a*/ 	.byte	0x3f
	.zero		1


	//   ....[14]....
        /*016c*/ 	.word	0x000020c0
        /*0170*/ 	.word	0x00000004
        /*0174*/ 	.word	0x00000000
        /*0178*/ 	.short	0x0101
        /*017a*/ 	.byte	0x3f
	.zero		1


	//   ....[15]....
        /*017c*/ 	.word	0x00002280
        /*0180*/ 	.word	0x00000000
        /*0184*/ 	.word	0x00000000
        /*0188*/ 	.short	0x0101
        /*018a*/ 	.byte	0x3f
	.zero		1


	//   ....[16]....
        /*018c*/ 	.word	0x00007330
        /*0190*/ 	.word	0x00000014
        /*0194*/ 	.word	0x00000020
        /*0198*/ 	.short	0x010a
        /*019a*/ 	.byte	0x3f
	.zero		1


	//   ....[17]....
        /*019c*/ 	.word	0x000077b0
        /*01a0*/ 	.word	0x00000006
        /*01a4*/ 	.word	0x00000058
        /*01a8*/ 	.short	0x0101
        /*01aa*/ 	.byte	0x3f
	.zero		1


	//   ....[18]....
        /*01ac*/ 	.word	0x00007ed0
        /*01b0*/ 	.word	0x00000007
        /*01b4*/ 	.word	0x00000000
        /*01b8*/ 	.short	0x010a
        /*01ba*/ 	.byte	0x3f
	.zero		1


	//   ....[19]....
        /*01bc*/ 	.word	0x00007f50
        /*01c0*/ 	.word	0x00000006
        /*01c4*/ 	.word	0x00000000
        /*01c8*/ 	.short	0x010a
        /*01ca*/ 	.byte	0x3f
	.zero		1


	//   ....[20]....
        /*01cc*/ 	.word	0x00007fe0
        /*01d0*/ 	.word	0x00000007
        /*01d4*/ 	.word	0x00000000
        /*01d8*/ 	.short	0x010a
        /*01da*/ 	.byte	0x3f
	.zero		1


	//   ....[21]....
        /*01dc*/ 	.word	0x00008070
        /*01e0*/ 	.word	0x00000005
        /*01e4*/ 	.word	0x00000000
        /*01e8*/ 	.short	0x010a
        /*01ea*/ 	.byte	0x3f
	.zero		1


	//   ....[22]....
        /*01ec*/ 	.word	0x000080d0
        /*01f0*/ 	.word	0x00000003
        /*01f4*/ 	.word	0x00000000
        /*01f8*/ 	.short	0x010a
        /*01fa*/ 	.byte	0x3f
	.zero		1


	//   ....[23]....
        /*01fc*/ 	.word	0x00008120
        /*0200*/ 	.word	0x00000005
        /*0204*/ 	.word	0x00000000
        /*0208*/ 	.short	0x010a
        /*020a*/ 	.byte	0x3f
	.zero		1


	//   ....[24]....
        /*020c*/ 	.word	0x000081f0
        /*0210*/ 	.word	0x00000014
        /*0214*/ 	.word	0x00000020
        /*0218*/ 	.short	0x010a
        /*021a*/ 	.byte	0x3f
	.zero		1


	//   ....[25]....
        /*021c*/ 	.word	0x000082c0
        /*0220*/ 	.word	0x00000007
        /*0224*/ 	.word	0x00000000
        /*0228*/ 	.short	0x010a
        /*022a*/ 	.byte	0x3f
	.zero		1


	//   ....[26]....
        /*022c*/ 	.word	0x00008310
        /*0230*/ 	.word	0x00000006
        /*0234*/ 	.word	0x00000000
        /*0238*/ 	.short	0x010a
        /*023a*/ 	.byte	0x3f
	.zero		1


	//   ....[27]....
        /*023c*/ 	.word	0x00008360
        /*0240*/ 	.word	0x00000007
        /*0244*/ 	.word	0x00000000
        /*0248*/ 	.short	0x010a
        /*024a*/ 	.byte	0x3f
	.zero		1


	//----- nvinfo : EIATTR_NUM_MBARRIERS
	.align		4
.L_35:
        /*024c*/ 	.byte	0x03, 0x38
        /*024e*/ 	.short	0x000a


	//----- nvinfo : EIATTR_EXIT_INSTR_OFFSETS
	.align		4
        /*0250*/ 	.byte	0x04, 0x1c
        /*0252*/ 	.short	(.L_37 - .L_36)


	//   ....[0]....
.L_36:
        /*0254*/ 	.word	0x00000960


	//   ....[1]....
        /*0258*/ 	.word	0x00001170


	//   ....[2]....
        /*025c*/ 	.word	0x00006ac0


	//   ....[3]....
        /*0260*/ 	.word	0x00007020


	//   ....[4]....
        /*0264*/ 	.word	0x000080c0


	//----- nvinfo : EIATTR_MAX_THREADS
	.align		4
.L_37:
        /*0268*/ 	.byte	0x04, 0x05
        /*026a*/ 	.short	(.L_39 - .L_38)
.L_38:
        /*026c*/ 	.word	0x00000180
        /*0270*/ 	.word	0x00000001
        /*0274*/ 	.word	0x00000001


	//----- nvinfo : EIATTR_CRS_STACK_SIZE
	.align		4
.L_39:
        /*0278*/ 	.byte	0x04, 0x1e
        /*027a*/ 	.short	(.L_41 - .L_40)
.L_40:
        /*027c*/ 	.word	0x00000000


	//----- nvinfo : EIATTR_CBANK_PARAM_SIZE
	.align		4
.L_41:
        /*0280*/ 	.byte	0x03, 0x19
        /*0282*/ 	.short	0x0470


	//----- nvinfo : EIATTR_PARAM_CBANK
	.align		4
        /*0284*/ 	.byte	0x04, 0x0a
        /*0286*/ 	.short	(.L_43 - .L_42)
	.align		4
.L_42:
        /*0288*/ 	.word	index@(.nv.constant0._ZN7cutlass13device_kernelINS_4gemm6kernel13GemmUniversalIN4cute5tupleIJiiiiEEENS1_10collective13CollectiveMmaINS1_34MainloopSm90TmaGmmaWarpSpecializedILi4ENS5_IJNS4_1CILi1EEENSA_ILi2EEESB_EEENS1_35KernelTmaWarpSpecializedCooperativeEEENS5_IJNSA_ILi128EEESG_SG_EEENS_6half_tENS5_IJlSB_lEEESI_SJ_NS4_8TiledMMAINS4_8MMA_AtomIJNS4_4SM904GMMA26MMA_64x128x16_F32F16F16_SSILNSN_5MajorE0ELSP_0ELNSN_7ScaleInE1ELSQ_1EEEEEENS4_6LayoutINS5_IJSC_SB_SB_EEENS5_IJSB_NSA_ILi0EEESV_EEEEENS5_IJNS4_10UnderscoreESY_SY_EEEEENS4_23SM90_TMA_LOAD_MULTICASTENS4_14ComposedLayoutINS4_7SwizzleILi3ELi4ELi3EEENS4_18smem_ptr_flag_bitsILi16EEENST_INS5_IJNSA_ILi8EEENSA_ILi64EEEEEENS5_IJS18_SB_EEEEEEEvNS4_8identityENS4_13SM90_TMA_LOADES1C_vS1D_EENS_8epilogue10collective6detail29Sm90TmaWarpSpecializedAdapterINS1H_15DefaultEpilogueISI_SJ_SJ_NS1G_6thread17LinearCombinationISI_Li1EffLNS1L_9ScaleType4KindE0ELNS_15FloatRoundStyleE2ESI_EENS1_15EpilogueDefaultEEEEEvvEEEEvNT_6ParamsE)
        /*028c*/ 	.short	0x0210
        /*028e*/ 	.short	0x0470


	//----- nvinfo : EIATTR_SW_WAR
	.align		4
.L_43:
        /*0290*/ 	.byte	0x04, 0x36
        /*0292*/ 	.short	(.L_45 - .L_44)
.L_44:
        /*0294*/ 	.word	0x00000008
.L_45:


//--------------------- .nv.callgraph             --------------------------
	.section	.nv.callgraph,"",@"SHT_CUDA_CALLGRAPH"
	.align	4
	.sectionentsize	8
	.align		4
        /*0000*/ 	.word	0x00000000
	.align		4
        /*0004*/ 	.word	0xffffffff
	.align		4
        /*0008*/ 	.word	index@(_ZN7cutlass13device_kernelINS_4gemm6kernel13GemmUniversalIN4cute5tupleIJiiiiEEENS1_10collective13CollectiveMmaINS1_34MainloopSm90TmaGmmaWarpSpecializedILi4ENS5_IJNS4_1CILi1EEENSA_ILi2EEESB_EEENS1_35KernelTmaWarpSpecializedCooperativeEEENS5_IJNSA_ILi128EEESG_SG_EEENS_6half_tENS5_IJlSB_lEEESI_SJ_NS4_8TiledMMAINS4_8MMA_AtomIJNS4_4SM904GMMA26MMA_64x128x16_F32F16F16_SSILNSN_5MajorE0ELSP_0ELNSN_7ScaleInE1ELSQ_1EEEEEENS4_6LayoutINS5_IJSC_SB_SB_EEENS5_IJSB_NSA_ILi0EEESV_EEEEENS5_IJNS4_10UnderscoreESY_SY_EEEEENS4_23SM90_TMA_LOAD_MULTICASTENS4_14ComposedLayoutINS4_7SwizzleILi3ELi4ELi3EEENS4_18smem_ptr_flag_bitsILi16EEENST_INS5_IJNSA_ILi8EEENSA_ILi64EEEEEENS5_IJS18_SB_EEEEEEEvNS4_8identityENS4_13SM90_TMA_LOADES1C_vS1D_EENS_8epilogue10collective6detail29Sm90TmaWarpSpecializedAdapterINS1H_15DefaultEpilogueISI_SJ_SJ_NS1G_6thread17LinearCombinationISI_Li1EffLNS1L_9ScaleType4KindE0ELNS_15FloatRoundStyleE2ESI_EENS1_15EpilogueDefaultEEEEEvvEEEEvNT_6ParamsE)
	.align		4
        /*000c*/ 	.word	index@(__assertfail)
	.align		4
        /*0010*/ 	.word	0x00000000
	.align		4
        /*0014*/ 	.word	0xfffffffe
	.align		4
        /*0018*/ 	.word	0x00000000
	.align		4
        /*001c*/ 	.word	0xfffffffd
	.align		4
        /*0020*/ 	.word	0x00000000
	.align		4
        /*0024*/ 	.word	0xfffffffc


//--------------------- .nv.constant4             --------------------------
	.section	.nv.constant4,"a",@progbits
	.align	8
	.align		8
.nv.constant4:
        /*0000*/ 	.dword	__assertfail
	.align		8
        /*0008*/ 	.dword	__unnamed_1
	.align		8
        /*0010*/ 	.dword	_ZN39_INTERNAL_050c94de_4_k_cu_78182ed4_30114cuda3std3__45__cpo5beginE
	.align		8
        /*0018*/ 	.dword	_ZN39_INTERNAL_050c94de_4_k_cu_78182ed4_30114cuda3std3__45__cpo3endE
	.align		8
        /*0020*/ 	.dword	_ZN39_INTERNAL_050c94de_4_k_cu_78182ed4_30114cuda3std3__45__cpo6cbeginE
	.align		8
        /*0028*/ 	.dword	_ZN39_INTERNAL_050c94de_4_k_cu_78182ed4_30114cuda3std3__45__cpo4cendE
	.align		8
        /*0030*/ 	.dword	_ZN39_INTERNAL_050c94de_4_k_cu_78182ed4_30114cuda3std3__441_GLOBAL__N__050c94de_4_k_cu_78182ed4_30116ignoreE
	.align		8
        /*0038*/ 	.dword	_ZN39_INTERNAL_050c94de_4_k_cu_78182ed4_30114cuda3std3__419piecewise_constructE
	.align		8
        /*0040*/ 	.dword	_ZN39_INTERNAL_050c94de_4_k_cu_78182ed4_30114cuda3std3__48in_placeE
	.align		8
        /*0048*/ 	.dword	_ZN39_INTERNAL_050c94de_4_k_cu_78182ed4_30114cuda3std6ranges3__45__cpo4swapE
	.align		8
        /*0050*/ 	.dword	_ZN39_INTERNAL_050c94de_4_k_cu_78182ed4_30114cuda3std6ranges3__45__cpo9iter_moveE
	.align		8
        /*0058*/ 	.dword	_ZN39_INTERNAL_050c94de_4_k_cu_78182ed4_30114cute7productE
	.align		8
        /*0060*/ 	.dword	_ZN39_INTERNAL_050c94de_4_k_cu_78182ed4_30114cute1_E
	.align		8
        /*0068*/ 	.dword	$str$22
	.align		8
        /*0070*/ 	.dword	$str$23


//--------------------- .text._ZN7cutlass13device_kernelINS_4gemm6kernel13GemmUniversalIN4cute5tupleIJiiiiEEENS1_10collective13CollectiveMmaINS1_34MainloopSm90TmaGmmaWarpSpecializedILi4ENS5_IJNS4_1CILi1EEENSA_ILi2EEESB_EEENS1_35KernelTmaWarpSpecializedCooperativeEEENS5_IJNSA_ILi128EEESG_SG_EEENS_6half_tENS5_IJlSB_lEEESI_SJ_NS4_8TiledMMAINS4_8MMA_AtomIJNS4_4SM904GMMA26MMA_64x128x16_F32F16F16_SSILNSN_5MajorE0ELSP_0ELNSN_7ScaleInE1ELSQ_1EEEEEENS4_6LayoutINS5_IJSC_SB_SB_EEENS5_IJSB_NSA_ILi0EEESV_EEEEENS5_IJNS4_10UnderscoreESY_SY_EEEEENS4_23SM90_TMA_LOAD_MULTICASTENS4_14ComposedLayoutINS4_7SwizzleILi3ELi4ELi3EEENS4_18smem_ptr_flag_bitsILi16EEENST_INS5_IJNSA_ILi8EEENSA_ILi64EEEEEENS5_IJS18_SB_EEEEEEEvNS4_8identityENS4_13SM90_TMA_LOADES1C_vS1D_EENS_8epilogue10collective6detail29Sm90TmaWarpSpecializedAdapterINS1H_15DefaultEpilogueISI_SJ_SJ_NS1G_6thread17LinearCombinationISI_Li1EffLNS1L_9ScaleType4KindE0ELNS_15FloatRoundStyleE2ESI_EENS1_15EpilogueDefaultEEEEEvvEEEEvNT_6ParamsE --------------------------
	.section	.text._ZN7cutlass13device_kernelINS_4gemm6kernel13GemmUniversalIN4cute5tupleIJiiiiEEENS1_10collective13CollectiveMmaINS1_34MainloopSm90TmaGmmaWarpSpecializedILi4ENS5_IJNS4_1CILi1EEENSA_ILi2EEESB_EEENS1_35KernelTmaWarpSpecializedCooperativeEEENS5_IJNSA_ILi128EEESG_SG_EEENS_6half_tENS5_IJlSB_lEEESI_SJ_NS4_8TiledMMAINS4_8MMA_AtomIJNS4_4SM904GMMA26MMA_64x128x16_F32F16F16_SSILNSN_5MajorE0ELSP_0ELNSN_7ScaleInE1ELSQ_1EEEEEENS4_6LayoutINS5_IJSC_SB_SB_EEENS5_IJSB_NSA_ILi0EEESV_EEEEENS5_IJNS4_10UnderscoreESY_SY_EEEEENS4_23SM90_TMA_LOAD_MULTICASTENS4_14ComposedLayoutINS4_7SwizzleILi3ELi4ELi3EEENS4_18smem_ptr_flag_bitsILi16EEENST_INS5_IJNSA_ILi8EEENSA_ILi64EEEEEENS5_IJS18_SB_EEEEEEEvNS4_8identityENS4_13SM90_TMA_LOADES1C_vS1D_EENS_8epilogue10collective6detail29Sm90TmaWarpSpecializedAdapterINS1H_15DefaultEpilogueISI_SJ_SJ_NS1G_6thread17LinearCombinationISI_Li1EffLNS1L_9ScaleType4KindE0ELNS_15FloatRoundStyleE2ESI_EENS1_15EpilogueDefaultEEEEEvvEEEEvNT_6ParamsE,"ax",@progbits
	.align	128
.text._ZN7cutlass13device_kernelINS_4gemm6kernel13GemmUniversalIN4cute5tupleIJiiiiEEENS1_10collective13CollectiveMmaINS1_34MainloopSm90TmaGmmaWarpSpecializedILi4ENS5_IJNS4_1CILi1EEENSA_ILi2EEESB_EEENS1_35KernelTmaWarpSpecializedCooperativeEEENS5_IJNSA_ILi128EEESG_SG_EEENS_6half_tENS5_IJlSB_lEEESI_SJ_NS4_8TiledMMAINS4_8MMA_AtomIJNS4_4SM904GMMA26MMA_64x128x16_F32F16F16_SSILNSN_5MajorE0ELSP_0ELNSN_7ScaleInE1ELSQ_1EEEEEENS4_6LayoutINS5_IJSC_SB_SB_EEENS5_IJSB_NSA_ILi0EEESV_EEEEENS5_IJNS4_10UnderscoreESY_SY_EEEEENS4_23SM90_TMA_LOAD_MULTICASTENS4_14ComposedLayoutINS4_7SwizzleILi3ELi4ELi3EEENS4_18smem_ptr_flag_bitsILi16EEENST_INS5_IJNSA_ILi8EEENSA_ILi64EEEEEENS5_IJS18_SB_EEEEEEEvNS4_8identityENS4_13SM90_TMA_LOADES1C_vS1D_EENS_8epilogue10collective6detail29Sm90TmaWarpSpecializedAdapterINS1H_15DefaultEpilogueISI_SJ_SJ_NS1G_6thread17LinearCombinationISI_Li1EffLNS1L_9ScaleType4KindE0ELNS_15FloatRoundStyleE2ESI_EENS1_15EpilogueDefaultEEEEEvvEEEEvNT_6ParamsE:
        .type           _ZN7cutlass13device_kernelINS_4gemm6kernel13GemmUniversalIN4cute5tupleIJiiiiEEENS1_10collective13CollectiveMmaINS1_34MainloopSm90TmaGmmaWarpSpecializedILi4ENS5_IJNS4_1CILi1EEENSA_ILi2EEESB_EEENS1_35KernelTmaWarpSpecializedCooperativeEEENS5_IJNSA_ILi128EEESG_SG_EEENS_6half_tENS5_IJlSB_lEEESI_SJ_NS4_8TiledMMAINS4_8MMA_AtomIJNS4_4SM904GMMA26MMA_64x128x16_F32F16F16_SSILNSN_5MajorE0ELSP_0ELNSN_7ScaleInE1ELSQ_1EEEEEENS4_6LayoutINS5_IJSC_SB_SB_EEENS5_IJSB_NSA_ILi0EEESV_EEEEENS5_IJNS4_10UnderscoreESY_SY_EEEEENS4_23SM90_TMA_LOAD_MULTICASTENS4_14ComposedLayoutINS4_7SwizzleILi3ELi4ELi3EEENS4_18smem_ptr_flag_bitsILi16EEENST_INS5_IJNSA_ILi8EEENSA_ILi64EEEEEENS5_IJS18_SB_EEEEEEEvNS4_8identityENS4_13SM90_TMA_LOADES1C_vS1D_EENS_8epilogue10collective6detail29Sm90TmaWarpSpecializedAdapterINS1H_15DefaultEpilogueISI_SJ_SJ_NS1G_6thread17LinearCombinationISI_Li1EffLNS1L_9ScaleType4KindE0ELNS_15FloatRoundStyleE2ESI_EENS1_15EpilogueDefaultEEEEEvvEEEEvNT_6ParamsE,@function
        .size           _ZN7cutlass13device_kernelINS_4gemm6kernel13GemmUniversalIN4cute5tupleIJiiiiEEENS1_10collective13CollectiveMmaINS1_34MainloopSm90TmaGmmaWarpSpecializedILi4ENS5_IJNS4_1CILi1EEENSA_ILi2EEESB_EEENS1_35KernelTmaWarpSpecializedCooperativeEEENS5_IJNSA_ILi128EEESG_SG_EEENS_6half_tENS5_IJlSB_lEEESI_SJ_NS4_8TiledMMAINS4_8MMA_AtomIJNS4_4SM904GMMA26MMA_64x128x16_F32F16F16_SSILNSN_5MajorE0ELSP_0ELNSN_7ScaleInE1ELSQ_1EEEEEENS4_6LayoutINS5_IJSC_SB_SB_EEENS5_IJSB_NSA_ILi0EEESV_EEEEENS5_IJNS4_10UnderscoreESY_SY_EEEEENS4_23SM90_TMA_LOAD_MULTICASTENS4_14ComposedLayoutINS4_7SwizzleILi3ELi4ELi3EEENS4_18smem_ptr_flag_bitsILi16EEENST_INS5_IJNSA_ILi8EEENSA_ILi64EEEEEENS5_IJS18_SB_EEEEEEEvNS4_8identityENS4_13SM90_TMA_LOADES1C_vS1D_EENS_8epilogue10collective6detail29Sm90TmaWarpSpecializedAdapterINS1H_15DefaultEpilogueISI_SJ_SJ_NS1G_6thread17LinearCombinationISI_Li1EffLNS1L_9ScaleType4KindE0ELNS_15FloatRoundStyleE2ESI_EENS1_15EpilogueDefaultEEEEEvvEEEEvNT_6ParamsE,(.L_x_197 - _ZN7cutlass13device_kernelINS_4gemm6kernel13GemmUniversalIN4cute5tupleIJiiiiEEENS1_10collective13CollectiveMmaINS1_34MainloopSm90TmaGmmaWarpSpecializedILi4ENS5_IJNS4_1CILi1EEENSA_ILi2EEESB_EEENS1_35KernelTmaWarpSpecializedCooperativeEEENS5_IJNSA_ILi128EEESG_SG_EEENS_6half_tENS5_IJlSB_lEEESI_SJ_NS4_8TiledMMAINS4_8MMA_AtomIJNS4_4SM904GMMA26MMA_64x128x16_F32F16F16_SSILNSN_5MajorE0ELSP_0ELNSN_7ScaleInE1ELSQ_1EEEEEENS4_6LayoutINS5_IJSC_SB_SB_EEENS5_IJSB_NSA_ILi0EEESV_EEEEENS5_IJNS4_10UnderscoreESY_SY_EEEEENS4_23SM90_TMA_LOAD_MULTICASTENS4_14ComposedLayoutINS4_7SwizzleILi3ELi4ELi3EEENS4_18smem_ptr_flag_bitsILi16EEENST_INS5_IJNSA_ILi8EEENSA_ILi64EEEEEENS5_IJS18_SB_EEEEEEEvNS4_8identityENS4_13SM90_TMA_LOADES1C_vS1D_EENS_8epilogue10collective6detail29Sm90TmaWarpSpecializedAdapterINS1H_15DefaultEpilogueISI_SJ_SJ_NS1G_6thread17LinearCombinationISI_Li1EffLNS1L_9ScaleType4KindE0ELNS_15FloatRoundStyleE2ESI_EENS1_15EpilogueDefaultEEEEEvvEEEEvNT_6ParamsE)
        .other          _ZN7cutlass13device_kernelINS_4gemm6kernel13GemmUniversalIN4cute5tupleIJiiiiEEENS1_10collective13CollectiveMmaINS1_34MainloopSm90TmaGmmaWarpSpecializedILi4ENS5_IJNS4_1CILi1EEENSA_ILi2EEESB_EEENS1_35KernelTmaWarpSpecializedCooperativeEEENS5_IJNSA_ILi128EEESG_SG_EEENS_6half_tENS5_IJlSB_lEEESI_SJ_NS4_8TiledMMAINS4_8MMA_AtomIJNS4_4SM904GMMA26MMA_64x128x16_F32F16F16_SSILNSN_5MajorE0ELSP_0ELNSN_7ScaleInE1ELSQ_1EEEEEENS4_6LayoutINS5_IJSC_SB_SB_EEENS5_IJSB_NSA_ILi0EEESV_EEEEENS5_IJNS4_10UnderscoreESY_SY_EEEEENS4_23SM90_TMA_LOAD_MULTICASTENS4_14ComposedLayoutINS4_7SwizzleILi3ELi4ELi3EEENS4_18smem_ptr_flag_bitsILi16EEENST_INS5_IJNSA_ILi8EEENSA_ILi64EEEEEENS5_IJS18_SB_EEEEEEEvNS4_8identityENS4_13SM90_TMA_LOADES1C_vS1D_EENS_8epilogue10collective6detail29Sm90TmaWarpSpecializedAdapterINS1H_15DefaultEpilogueISI_SJ_SJ_NS1G_6thread17LinearCombinationISI_Li1EffLNS1L_9ScaleType4KindE0ELNS_15FloatRoundStyleE2ESI_EENS1_15EpilogueDefaultEEEEEvvEEEEvNT_6ParamsE,@"STO_CUDA_ENTRY STV_DEFAULT"
_ZN7cutlass13device_kernelINS_4gemm6kernel13GemmUniversalIN4cute5tupleIJiiiiEEENS1_10collective13CollectiveMmaINS1_34MainloopSm90TmaGmmaWarpSpecializedILi4ENS5_IJNS4_1CILi1EEENSA_ILi2EEESB_EEENS1_35KernelTmaWarpSpecializedCooperativeEEENS5_IJNSA_ILi128EEESG_SG_EEENS_6half_tENS5_IJlSB_lEEESI_SJ_NS4_8TiledMMAINS4_8MMA_AtomIJNS4_4SM904GMMA26MMA_64x128x16_F32F16F16_SSILNSN_5MajorE0ELSP_0ELNSN_7ScaleInE1ELSQ_1EEEEEENS4_6LayoutINS5_IJSC_SB_SB_EEENS5_IJSB_NSA_ILi0EEESV_EEEEENS5_IJNS4_10UnderscoreESY_SY_EEEEENS4_23SM90_TMA_LOAD_MULTICASTENS4_14ComposedLayoutINS4_7SwizzleILi3ELi4ELi3EEENS4_18smem_ptr_flag_bitsILi16EEENST_INS5_IJNSA_ILi8EEENSA_ILi64EEEEEENS5_IJS18_SB_EEEEEEEvNS4_8identityENS4_13SM90_TMA_LOADES1C_vS1D_EENS_8epilogue10collective6detail29Sm90TmaWarpSpecializedAdapterINS1H_15DefaultEpilogueISI_SJ_SJ_NS1G_6thread17LinearCombinationISI_Li1EffLNS1L_9ScaleType4KindE0ELNS_15FloatRoundStyleE2ESI_EENS1_15EpilogueDefaultEEEEEvvEEEEvNT_6ParamsE:
[----:B------:R-:W0:Y:S01]  /*0000*/  LDC R1, c[0x0][0x28] ;  /* 0x00000a00ff017b82 */ /* 0x000e220000000800 */
[----:B------:R-:W1:Y:S01]  /*0010*/  S2R R94, SR_TID.X ;  /* 0x00000000005e7919 */ /* 0x000e620000002100 */
[----:B------:R-:W-:Y:S01]  /*0020*/  ELECT P0, URZ, PT ;  /* 0x00000000003f782f */ /* 0x000fe20003800000 */
[----:B------:R-:W-:Y:S01]  /*0030*/  BSSY B0, `(.L_x_0) ;  /* 0x000000f000007945 */ /* 0x000fe20003800000 */
[--C-:B-1----:R-:W-:Y:S02]  /*0040*/  SHF.R.U32.HI R0, RZ, 0x5, R94.reuse ;  /* 0x00000005ff007819 */ /* 0x102fe4000001165e */
[----:B------:R-:W-:-:S03]  /*0050*/  SHF.R.U32.HI R6, RZ, 0x7, R94 ;  /* 0x00000007ff067819 */ /* 0x000fc6000001165e */
[----:B------:R-:W1:Y:S04]  /*0060*/  SHFL.IDX PT, R3, R0, RZ, 0x1f ;  /* 0x00001fff00037589 */ /* 0x000e6800000e0000 */
[----:B------:R2:W3:Y:S01]  /*0070*/  SHFL.IDX PT, R2, R6, RZ, 0x1f ;  /* 0x00001fff06027589 */ /* 0x0004e200000e0000 */
[----:B-1----:R-:W-:-:S13]  /*0080*/  ISETP.NE.OR P0, PT, R3, RZ, !P0 ;  /* 0x000000ff0300720c */ /* 0x002fda0004705670 */
[----:B0-23--:R-:W-:Y:S05]  /*0090*/  @P0 BRA `(.L_x_1) ;  /* 0x0000000000200947 */ /* 0x00dfea0003800000 */
[----:B------:R-:W-:Y:S02]  /*00a0*/  ULDC.64 UR4, c[0x0][0x198] ;  /* 0x0000660000047ab9 */ /* 0x000fe40000000a00 */
[----:B------:R-:W-:Y:S02]  /*00b0*/  UIADD3 UR6, UP0, UR4, 0xf0, URZ ;  /* 0x000000f004067890 */ /* 0x000fe4000ff1e03f */
[----:B------:R-:W-:Y:S02]  /*00c0*/  UIADD3 UR4, UP1, UR4, 0x1f0, URZ ;  /* 0x000001f004047890 */ /* 0x000fe4000ff3e03f */
[----:B------:R-:W-:Y:S02]  /*00d0*/  UIADD3.X UR7, URZ, UR5, URZ, UP0, !UPT ;  /* 0x000000053f077290 */ /* 0x000fe400087fe43f */
[----:B------:R-:W-:-:S07]  /*00e0*/  UIADD3.X UR5, URZ, UR5, URZ, UP1, !UPT ;  /* 0x000000053f057290 */ /* 0x000fce0008ffe43f */
[----:B------:R0:W-:Y:S02]  /*00f0*/  UTMACCTL.PF [UR6] ;  /* 0x00000000060079b9 */ /* 0x0001e40008040000 */
[----:B------:R0:W-:Y:S02]  /*0100*/  UTMACCTL.PF [UR4] ;  /* 0x00000000040079b9 */ /* 0x0001e40008040000 */
[----:B0-----:R-:W-:Y:S01]  /*0110*/  NOP ;  /* 0x0000000000007918 */ /* 0x001fe20000000000 */
.L_x_1:
[----:B------:R-:W-:Y:S05]  /*0120*/  BSYNC B0 ;  /* 0x0000000000007941 */ /* 0x000fea0003800000 */
.L_x_0:
[----:B------:R-:W0:Y:S02]  /*0130*/  SHFL.IDX PT, R5, R0, RZ, 0x1f ;  /* 0x00001fff00057589 */ /* 0x000e2400000e0000 */
[----:B0-----:R-:W-:-:S13]  /*0140*/  ISETP.NE.AND P0, PT, R5, RZ, PT ;  /* 0x000000ff0500720c */ /* 0x001fda0003f05270 */
[----:B------:R-:W-:Y:S05]  /*0150*/  @P0 BRA `(.L_x_2) ;  /* 0x0000000000580947 */ /* 0x000fea0003800000 */
[----:B------:R-:W0:Y:S01]  /*0160*/  S2UR UR8, SR_CgaCtaId ;  /* 0x00000000000879c3 */ /* 0x000e220000008800 */
[----:B------:R-:W-:Y:S01]  /*0170*/  UMOV UR4, 0x400 ;  /* 0x0000040000047882 */ /* 0x000fe20000000000 */
[----:B------:R-:W-:Y:S01]  /*0180*/  UMOV UR5, 0x1 ;  /* 0x0000000100057882 */ /* 0x000fe20000000000 */
[----:B------:R-:W-:Y:S01]  /*0190*/  UMOV UR6, 0x4 ;  /* 0x0000000400067882 */ /* 0x000fe20000000000 */
[----:B------:R-:W-:Y:S01]  /*01a0*/  ELECT P0, URZ, PT ;  /* 0x00000000003f782f */ /* 0x000fe20003800000 */
[----:B------:R-:W-:-:S04]  /*01b0*/  UIADD3 UR6, -UR6, 0x100000, URZ ;  /* 0x0010000006067890 */ /* 0x000fc8000fffe13f */
[----:B------:R-:W-:Y:S02]  /*01c0*/  USHF.L.U32 UR7, UR6, 0xb, URZ ;  /* 0x0000000b06077899 */ /* 0x000fe4000800063f */
[----:B------:R-:W-:Y:S02]  /*01d0*/  USHF.L.U32 UR6, UR6, 0x1, URZ ;  /* 0x0000000106067899 */ /* 0x000fe4000800063f */
[----:B0-----:R-:W-:Y:S02]  /*01e0*/  ULEA UR8, UR8, UR4, 0x18 ;  /* 0x0000000408087291 */ /* 0x001fe4000f8ec03f */
[----:B------:R-:W-:-:S04]  /*01f0*/  UIADD3 UR4, -UR5, 0x100000, URZ ;  /* 0x0010000005047890 */ /* 0x000fc8000fffe13f */
[----:B------:R-:W-:Y:S02]  /*0200*/  USHF.L.U32 UR5, UR4, 0xb, URZ ;  /* 0x0000000b04057899 */ /* 0x000fe4000800063f */
[----:B------:R-:W-:Y:S01]  /*0210*/  USHF.L.U32 UR4, UR4, 0x1, URZ ;  /* 0x0000000104047899 */ /* 0x000fe2000800063f */
[----:B------:R-:W0:Y:S11]  /*0220*/  FENCE.VIEW.ASYNC.S ;  /* 0x00000000000073c6 */ /* 0x000e360000000000 */
[----:B0-----:R0:W1:Y:S01]  /*0230*/  SYNCS.EXCH.64 URZ, [UR8], UR4 ;  /* 0x00000004083f75b2 */ /* 0x0010620008000100 */
[----:B------:R0:W2:Y:S01]  /*0240*/  SYNCS.EXCH.64 URZ, [UR8+0x20], UR6 ;  /* 0x00002006083f75b2 */ /* 0x0000a20008000100 */
[----:B------:R0:W3:Y:S01]  /*0250*/  SYNCS.EXCH.64 URZ, [UR8+0x8], UR4 ;  /* 0x00000804083f75b2 */ /* 0x0000e20008000100 */
[----:B------:R0:W4:Y:S01]  /*0260*/  SYNCS.EXCH.64 URZ, [UR8+0x28], UR6 ;  /* 0x00002806083f75b2 */ /* 0x0001220008000100 */
[----:B------:R0:W0:Y:S01]  /*0270*/  SYNCS.EXCH.64 URZ, [UR8+0x10], UR4 ;  /* 0x00001004083f75b2 */ /* 0x0000220008000100 */
[----:B------:R0:W0:Y:S01]  /*0280*/  SYNCS.EXCH.64 URZ, [UR8+0x30], UR6 ;  /* 0x00003006083f75b2 */ /* 0x0000220008000100 */
[----:B------:R0:W0:Y:S01]  /*0290*/  SYNCS.EXCH.64 URZ, [UR8+0x18], UR4 ;  /* 0x00001804083f75b2 */ /* 0x0000220008000100 */
[----:B------:R0:W0:Y:S01]  /*02a0*/  SYNCS.EXCH.64 URZ, [UR8+0x38], UR6 ;  /* 0x00003806083f75b2 */ /* 0x0000220008000100 */
[----:B------:R-:W-:Y:S01]  /*02b0*/  NOP ;  /* 0x0000000000007918 */ /* 0x000fe20000000000 */
.L_x_2:
[----:B------:R-:W-:Y:S01]  /*02c0*/  SHF.R.S32.HI R7, RZ, 0x1f, R94 ;  /* 0x0000001fff077819 */ /* 0x000fe2000001145e */
[----:B------:R-:W5:Y:S01]  /*02d0*/  SHFL.IDX PT, R0, R0, RZ, 0x1f ;  /* 0x00001fff00007589 */ /* 0x000f6200000e0000 */
[----:B0-----:R-:W0:Y:S01]  /*02e0*/  S2UR UR8, SR_CTAID.X ;  /* 0x00000000000879c3 */ /* 0x001e220000002500 */
[----:B------:R-:W-:Y:S02]  /*02f0*/  ELECT P0, URZ, PT ;  /* 0x00000000003f782f */ /* 0x000fe40003800000 */
[----:B------:R-:W-:Y:S01]  /*0300*/  LEA.HI R7, R7, R94, RZ, 0x7 ;  /* 0x0000005e07077211 */ /* 0x000fe200078f38ff */
[----:B------:R-:W1:Y:S01]  /*0310*/  S2R R4, SR_CTAID.Y ;  /* 0x0000000000047919 */ /* 0x000e620000002600 */
[----:B------:R-:W-:Y:S01]  /*0320*/  ULDC UR4, c[0x0][0x154] ;  /* 0x0000550000047ab9 */ /* 0x000fe20000000800 */
[----:B------:R-:W-:Y:S01]  /*0330*/  NOP ;  /* 0x0000000000007918 */ /* 0x000fe20000000000 */
[----:B------:R-:W-:Y:S01]  /*0340*/  LOP3.LUT R7, R7, 0xffffff80, RZ, 0xc0, !PT ;  /* 0xffffff8007077812 */ /* 0x000fe200078ec0ff */
[----:B------:R-:W-:Y:S01]  /*0350*/  NOP ;  /* 0x0000000000007918 */ /* 0x000fe20000000000 */
[----:B------:R-:W2:Y:S03]  /*0360*/  LDC R14, c[0x0][0x140] ;  /* 0x00005000ff0e7b82 */ /* 0x000ea60000000800 */
[----:B------:R-:W-:-:S05]  /*0370*/  IMAD.IADD R7, R94, 0x1, -R7 ;  /* 0x000000015e077824 */ /* 0x000fca00078e0a07 */
[----:B------:R-:W-:Y:S01]  /*0380*/  SHF.R.S32.HI R8, RZ, 0x1f, R7 ;  /* 0x0000001fff087819 */ /* 0x000fe20000011407 */
[----:B------:R-:W3:Y:S01]  /*0390*/  LDC R12, c[0x0][0x144] ;  /* 0x00005100ff0c7b82 */ /* 0x000ee20000000800 */
[----:B------:R-:W-:Y:S02]  /*03a0*/  LOP3.LUT P2, RZ, R7, 0x7, RZ, 0xc0, !PT ;  /* 0x0000000707ff7812 */ /* 0x000fe4000784c0ff */
[----:B------:R-:W-:Y:S02]  /*03b0*/  LEA.HI R8, R8, R7, RZ, 0x3 ;  /* 0x0000000708087211 */ /* 0x000fe400078f18ff */
[----:B-----5:R-:W-:Y:S02]  /*03c0*/  ISETP.NE.OR P0, PT, R0, RZ, !P0 ;  /* 0x000000ff0000720c */ /* 0x020fe40004705670 */
[--C-:B------:R-:W-:Y:S02]  /*03d0*/  SHF.R.S32.HI R0, RZ, 0x3, R8.reuse ;  /* 0x00000003ff007819 */ /* 0x100fe40000011408 */
[----:B------:R-:W-:-:S02]  /*03e0*/  SHF.R.S32.HI R9, RZ, 0x1f, R8 ;  /* 0x0000001fff097819 */ /* 0x000fc40000011408 */
[----:B------:R-:W-:Y:S02]  /*03f0*/  SHF.R.S32.HI R8, RZ, 0x1f, R5 ;  /* 0x0000001fff087819 */ /* 0x000fe40000011405 */
[----:B------:R-:W-:Y:S02]  /*0400*/  LEA.HI R9, R9, R0, RZ, 0x2 ;  /* 0x0000000009097211 */ /* 0x000fe400078f10ff */
[----:B------:R-:W-:Y:S02]  /*0410*/  LEA.HI R8, R8, R5, RZ, 0x2 ;  /* 0x0000000508087211 */ /* 0x000fe400078f10ff */
[----:B-1----:R-:W-:Y:S01]  /*0420*/  I2FP.F32.U32 R11, R4 ;  /* 0x00000004000b7245 */ /* 0x002fe20000201000 */
[----:B------:R-:W-:Y:S01]  /*0430*/  VOTEU.ALL UP0, P0 ;  /* 0x00000000003f7886 */ /* 0x000fe20000000000 */
[----:B------:R-:W-:Y:S01]  /*0440*/  LOP3.LUT R10, R8, 0x3ffffffc, RZ, 0xc0, !PT ;  /* 0x3ffffffc080a7812 */ /* 0x000fe200078ec0ff */
[----:B------:R-:W-:Y:S01]  /*0450*/  VOTEU.ALL UP1, P0 ;  /* 0x00000000003f7886 */ /* 0x000fe20000020000 */
[----:B------:R-:W-:Y:S01]  /*0460*/  LOP3.LUT R9, R9, 0xfffffffc, RZ, 0xc0, !PT ;  /* 0xfffffffc09097812 */ /* 0x000fe200078ec0ff */
[----:B------:R-:W-:Y:S01]  /*0470*/  FMUL R13, R11, UR4 ;  /* 0x000000040b0d7c20 */ /* 0x000fe20008400000 */
[----:B------:R-:W1:Y:S01]  /*0480*/  @!UP0 S2UR UR7, SR_CgaCtaId ;  /* 0x00000000000789c3 */ /* 0x000e620000008800 */
[----:B------:R-:W-:Y:S01]  /*0490*/  IMAD.IADD R11, R5, 0x1, -R10 ;  /* 0x00000001050b7824 */ /* 0x000fe200078e0a0a */
[----:B0-----:R-:W-:Y:S01]  /*04a0*/  I2FP.F32.U32 R10, UR8 ;  /* 0x00000008000a7c45 */ /* 0x001fe20008201000 */
[----:B------:R-:W-:Y:S01]  /*04b0*/  IMAD.IADD R8, R0, 0x1, -R9 ;  /* 0x0000000100087824 */ /* 0x000fe200078e0a09 */
[----:B------:R-:W-:Y:S01]  /*04c0*/  ULDC UR4, c[0x0][0x150] ;  /* 0x0000540000047ab9 */ /* 0x000fe20000000800 */
[----:B------:R-:W0:Y:S01]  /*04d0*/  F2I.U32.TRUNC.NTZ R13, R13 ;  /* 0x0000000d000d7305 */ /* 0x000e22000020f000 */
[----:B------:R-:W-:Y:S01]  /*04e0*/  SHF.R.S32.HI R0, RZ, 0x1f, R3 ;  /* 0x0000001fff007819 */ /* 0x000fe20000011403 */
[----:B------:R-:W-:Y:S01]  /*04f0*/  FMUL R10, R10, UR4 ;  /* 0x000000040a0a7c20 */ /* 0x000fe20008400000 */
[----:B------:R-:W5:Y:S01]  /*0500*/  LDC R9, c[0x0][0x148] ;  /* 0x00005200ff097b82 */ /* 0x000f620000000800 */
[----:B------:R-:W-:Y:S01]  /*0510*/  IMAD R8, R11, 0x4, R8 ;  /* 0x000000040b087824 */ /* 0x000fe200078e0208 */
[----:B------:R-:W-:Y:S01]  /*0520*/  LEA.HI R0, R0, R3, RZ, 0x2 ;  /* 0x0000000300007211 */ /* 0x000fe200078f10ff */
[----:B------:R-:W-:Y:S01]  /*0530*/  UMOV UR4, 0x20 ;  /* 0x0000002000047882 */ /* 0x000fe20000000000 */
[----:B------:R-:W-:Y:S01]  /*0540*/  @!UP0 UMOV UR6, 0x400 ;  /* 0x0000040000068882 */ /* 0x000fe20000000000 */
[----:B------:R-:W4:Y:S01]  /*0550*/  F2I.U32.TRUNC.NTZ R10, R10 ;  /* 0x0000000a000a7305 */ /* 0x000f22000020f000 */
[----:B------:R-:W-:Y:S01]  /*0560*/  LOP3.LUT R0, R0, 0xfffffffc, RZ, 0xc0, !PT ;  /* 0xfffffffc00007812 */ /* 0x000fe200078ec0ff */
[----:B------:R-:W-:Y:S01]  /*0570*/  IMAD.SHL.U32 R19, R8, 0x4, RZ ;  /* 0x0000000408137824 */ /* 0x000fe200078e00ff */
[----:B------:R-:W-:-:S04]  /*0580*/  @!UP0 UIADD3 UR4, -UR4, 0x100000, URZ ;  /* 0x0010000004048890 */ /* 0x000fc8000fffe13f */
[----:B------:R-:W-:Y:S02]  /*0590*/  @!UP0 USHF.L.U32 UR5, UR4, 0xb, URZ ;  /* 0x0000000b04058899 */ /* 0x000fe4000800063f */
[----:B------:R-:W-:Y:S01]  /*05a0*/  @!UP0 USHF.L.U32 UR4, UR4, 0x1, URZ ;  /* 0x0000000104048899 */ /* 0x000fe2000800063f */
[----:B--2---:R-:W-:Y:S01]  /*05b0*/  ISETP.EQ.U32.AND P3, PT, R14, 0x1, PT ;  /* 0x000000010e00780c */ /* 0x004fe20003f62070 */
[----:B------:R-:W-:Y:S01]  /*05c0*/  IMAD.IADD R3, R3, 0x1, -R0 ;  /* 0x0000000103037824 */ /* 0x000fe200078e0a00 */
[----:B------:R-:W-:Y:S01]  /*05d0*/  LOP3.LUT R19, R8, 0xc, R19, 0x78, !PT ;  /* 0x0000000c08137812 */ /* 0x000fe200078e7813 */
[----:B0-----:R-:W-:Y:S02]  /*05e0*/  IMAD.MOV R22, RZ, RZ, -R13 ;  /* 0x000000ffff167224 */ /* 0x001fe400078e0a0d */
[----:B------:R-:W-:Y:S01]  /*05f0*/  VIADD R8, R2, 0xffffffff ;  /* 0xffffffff02087836 */ /* 0x000fe20000000000 */
[----:B-1----:R-:W-:Y:S01]  /*0600*/  @!UP0 ULEA UR6, UR7, UR6, 0x18 ;  /* 0x0000000607068291 */ /* 0x002fe2000f8ec03f */
[----:B------:R-:W-:Y:S01]  /*0610*/  ISETP.NE.AND P1, PT, R3, 0x3, PT ;  /* 0x000000030300780c */ /* 0x000fe20003f25270 */
[----:B------:R-:W-:Y:S01]  /*0620*/  VOTEU.ALL UP0, P0 ;  /* 0x00000000003f7886 */ /* 0x000fe20000000000 */
[----:B------:R-:W-:Y:S01]  /*0630*/  ISETP.LT.U32.AND P0, PT, R19, 0x2, !P2 ;  /* 0x000000021300780c */ /* 0x000fe20005701070 */
[----:B----4-:R-:W-:Y:S01]  /*0640*/  IMAD.MOV R7, RZ, RZ, -R10 ;  /* 0x000000ffff077224 */ /* 0x010fe200078e0a0a */
[----:B------:R-:W-:-:S02]  /*0650*/  ISETP.EQ.OR P1, PT, R3, RZ, !P1 ;  /* 0x000000ff0300720c */ /* 0x000fc40004f22670 */
[----:B------:R-:W-:Y:S01]  /*0660*/  ISETP.GE.U32.AND P5, PT, R8, 0x2, PT ;  /* 0x000000020800780c */ /* 0x000fe20003fa6070 */
[----:B-----5:R-:W-:Y:S01]  /*0670*/  IMAD R0, R9, R22, R4 ;  /* 0x0000001609007224 */ /* 0x020fe200078e0204 */
[----:B------:R-:W-:Y:S01]  /*0680*/  ISETP.EQ.AND P1, PT, R2, RZ, P1 ;  /* 0x000000ff0200720c */ /* 0x000fe20000f22270 */
[----:B---3--:R-:W-:Y:S01]  /*0690*/  IMAD R7, R12, R7, UR8 ;  /* 0x000000080c077e24 */ /* 0x008fe2000f8e0207 */
[----:B------:R-:W-:Y:S01]  /*06a0*/  ISETP.NE.AND P2, PT, R2, RZ, PT ;  /* 0x000000ff0200720c */ /* 0x000fe20003f45270 */
[----:B------:R-:W0:Y:S02]  /*06b0*/  FENCE.VIEW.ASYNC.S ;  /* 0x00000000000073c6 */ /* 0x000e240000000000 */
[----:B0-----:R0:W1:Y:S01]  /*06c0*/  @!UP0 SYNCS.EXCH.64 URZ, [UR6+0x50], UR4 ;  /* 0x00005004063f85b2 */ /* 0x0010620008000100 */
[----:B------:R-:W-:Y:S02]  /*06d0*/  ISETP.NE.AND P4, PT, R0, R19, PT ;  /* 0x000000130000720c */ /* 0x000fe40003f85270 */
[----:B------:R-:W-:-:S02]  /*06e0*/  SEL R18, RZ, 0x1, !P1 ;  /* 0x00000001ff127807 */ /* 0x000fc40004800000 */
[----:B------:R-:W-:Y:S02]  /*06f0*/  ISETP.EQ.OR P4, PT, R7, RZ, !P4 ;  /* 0x000000ff0700720c */ /* 0x000fe40006782670 */
[----:B------:R-:W-:Y:S02]  /*0700*/  LOP3.LUT R0, R94, 0x7f, RZ, 0xc0, !PT ;  /* 0x0000007f5e007812 */ /* 0x000fe400078ec0ff */
[----:B------:R-:W-:Y:S02]  /*0710*/  PLOP3.LUT P0, PT, P0, P4, PT, 0x80, 0x0 ;  /* 0x000000000000781c */ /* 0x000fe40000709070 */
[----:B------:R-:W-:Y:S02]  /*0720*/  SEL R18, R18, 0x2, P5 ;  /* 0x0000000212127807 */ /* 0x000fe40002800000 */
[----:B------:R-:W-:Y:S01]  /*0730*/  P2R R102, PR, RZ, 0x1 ;  /* 0x00000001ff667803 */ /* 0x000fe20000000000 */
[----:B------:R0:W2:Y:S01]  /*0740*/  @!UP1 SYNCS.EXCH.64 URZ, [UR6+0x58], UR4 ;  /* 0x00005804063f95b2 */ /* 0x0000a20008000100 */
[----:B------:R-:W-:Y:S01]  /*0750*/  NOP ;  /* 0x0000000000007918 */ /* 0x000fe20000000000 */
[----:B------:R-:W-:Y:S06]  /*0760*/  @!P3 BRA `(.L_x_3) ;  /* 0x000000000008b947 */ /* 0x000fec0003800000 */
[----:B-12---:R-:W-:Y:S01]  /*0770*/  UCGABAR_ARV ;  /* 0x00000000000079c7 */ /* 0x006fe20008000000 */
[----:B------:R-:W-:Y:S05]  /*0780*/  BRA `(.L_x_4) ;  /* 0x0000000000047947 */ /* 0x000fea0003800000 */
.L_x_3:
[----:B-12---:R-:W-:Y:S01]  /*0790*/  NOP ;  /* 0x0000000000007918 */ /* 0x006fe20000000000 */
.L_x_4:
[----:B------:R-:W1:Y:S01]  /*07a0*/  LDC R2, c[0x0][0x65c] ;  /* 0x00019700ff027b82 */ /* 0x000e620000000800 */
[----:B------:R-:W-:Y:S02]  /*07b0*/  IMAD.U32 R10, RZ, RZ, UR8 ;  /* 0x00000008ff0a7e24 */ /* 0x000fe4000f8e00ff */
[----:B------:R-:W-:Y:S01]  /*07c0*/  IMAD.MOV.U32 R11, RZ, RZ, RZ ;  /* 0x000000ffff0b7224 */ /* 0x000fe200078e00ff */
[----:B-1----:R-:W-:-:S04]  /*07d0*/  ISETP.NE.AND P1, PT, R2, 0x1, PT ;  /* 0x000000010200780c */ /* 0x002fc80003f25270 */
[----:B------:R-:W-:-:S09]  /*07e0*/  P2R R5, PR, RZ, 0x2 ;  /* 0x00000002ff057803 */ /* 0x000fd20000000000 */
[----:B------:R-:W1:Y:S01]  /*07f0*/  @P1 LDC R17, c[0x0][0x10] ;  /* 0x00000400ff111b82 */ /* 0x000e620000000800 */
[----:B------:R-:W-:Y:S02]  /*0800*/  @P1 IMAD.MOV.U32 R5, RZ, RZ, RZ ;  /* 0x000000ffff051224 */ /* 0x000fe400078e00ff */
[----:B------:R-:W-:-:S05]  /*0810*/  @P1 IMAD.MOV.U32 R15, RZ, RZ, RZ ;  /* 0x000000ffff0f1224 */ /* 0x000fca00078e00ff */
[----:B------:R-:W2:Y:S01]  /*0820*/  @!P1 LDC R13, c[0x0][0xc] ;  /* 0x00000300ff0d9b82 */ /* 0x000ea20000000800 */
[----:B0-----:R-:W-:Y:S01]  /*0830*/  ULDC UR4, c[0x0][0xc] ;  /* 0x0000030000047ab9 */ /* 0x001fe20000000800 */
[----:B------:R-:W-:Y:S01]  /*0840*/  ULDC UR5, c[0x0][0x10] ;  /* 0x0000040000057ab9 */ /* 0x000fe20000000800 */
[----:B------:R-:W-:Y:S01]  /*0850*/  ULDC UR6, c[0x0][0x14] ;  /* 0x0000050000067ab9 */ /* 0x000fe20000000800 */
[----:B------:R-:W-:-:S04]  /*0860*/  UIMAD.WIDE.U32 UR4, UR4, UR5, URZ ;  /* 0x00000005040472a5 */ /* 0x000fc8000f8e003f */
[----:B------:R-:W-:Y:S02]  /*0870*/  UIMAD.WIDE.U32 UR38, UR4, UR6, URZ ;  /* 0x00000006042672a5 */ /* 0x000fe4000f8e003f */
[----:B------:R-:W-:-:S04]  /*0880*/  UIMAD UR41, UR5, UR6, URZ ;  /* 0x00000006052972a4 */ /* 0x000fc8000f8e023f */
[----:B------:R-:W-:Y:S01]  /*0890*/  UIADD3 UR41, UR39, UR41, URZ ;  /* 0x0000002927297290 */ /* 0x000fe2000fffe03f */
[----:B-1----:R-:W-:-:S04]  /*08a0*/  @P1 IMAD.WIDE.U32 R16, R17, UR8, R4 ;  /* 0x0000000811101c25 */ /* 0x002fc8000f8e0004 */
[----:B------:R-:W-:Y:S02]  /*08b0*/  @P1 IMAD.IADD R17, R17, 0x1, R15 ;  /* 0x0000000111111824 */ /* 0x000fe400078e020f */
[----:B--2---:R-:W-:-:S04]  /*08c0*/  @!P1 IMAD.WIDE.U32 R10, R4, R13, R10 ;  /* 0x0000000d040a9225 */ /* 0x004fc800078e000a */
[----:B------:R-:W-:Y:S02]  /*08d0*/  @!P1 IMAD.MOV.U32 R16, RZ, RZ, R10 ;  /* 0x000000ffff109224 */ /* 0x000fe400078e000a */
[----:B------:R-:W-:Y:S01]  /*08e0*/  @!P1 IMAD.MOV.U32 R17, RZ, RZ, R11 ;  /* 0x000000ffff119224 */ /* 0x000fe200078e000b */
[----:B------:R-:W-:Y:S06]  /*08f0*/  @!P3 BRA `(.L_x_5) ;  /* 0x00000000000cb947 */ /* 0x000fec0003800000 */
[----:B------:R-:W-:Y:S01]  /*0900*/  UCGABAR_WAIT ;  /* 0x0000000000007dc7 */ /* 0x000fe20008000000 */
[----:B------:R-:W-:Y:S01]  /*0910*/  CCTL.IVALL ;  /* 0x00000000ff00798f */ /* 0x000fe20002000000 */
[----:B------:R-:W-:Y:S05]  /*0920*/  BRA `(.L_x_6) ;  /* 0x0000000000047947 */ /* 0x000fea0003800000 */
.L_x_5:
[----:B------:R-:W-:Y:S06]  /*0930*/  BAR.SYNC.DEFER_BLOCKING 0x0 ;  /* 0x0000000000007b1d */ /* 0x000fec0000010000 */
.L_x_6:
[----:B------:R-:W-:Y:S05]  /*0940*/  @!P2 BRA `(.L_x_7) ;  /* 0x000000600060a947 */ /* 0x000fea0003800000 */
[----:B------:R-:W-:-:S13]  /*0950*/  ISETP.GT.U32.AND P0, PT, R8, 0x1, PT ;  /* 0x000000010800780c */ /* 0x000fda0003f04070 */
[----:B------:R-:W-:Y:S05]  /*0960*/  @P0 EXIT ;  /* 0x000000000000094d */ /* 0x000fea0003800000 */
[----:B------:R-:W-:Y:S01]  /*0970*/  ULDC.64 UR4, c[0x0][0x650] ;  /* 0x0001940000047ab9 */ /* 0x000fe20000000a00 */
[----:B------:R-:W-:Y:S01]  /*0980*/  PRMT R3, RZ, 0x7610, R3 ;  /* 0x00007610ff037816 */ /* 0x000fe20000000003 */
[----:B------:R-:W-:Y:S01]  /*0990*/  IMAD.MOV.U32 R101, RZ, RZ, -0x1 ;  /* 0xffffffffff657424 */ /* 0x000fe200078e00ff */
[----:B------:R-:W-:Y:S01]  /*09a0*/  ISETP.GE.U32.AND P0, PT, R16, UR4, PT ;  /* 0x0000000410007c0c */ /* 0x000fe2000bf06070 */
[----:B------:R-:W-:Y:S02]  /*09b0*/  IMAD.MOV.U32 R100, RZ, RZ, -0x1 ;  /* 0xffffffffff647424 */ /* 0x000fe400078e00ff */
[----:B------:R-:W-:Y:S01]  /*09c0*/  IMAD.MOV.U32 R99, RZ, RZ, -0x1 ;  /* 0xffffffffff637424 */ /* 0x000fe200078e00ff */
[----:B------:R-:W-:-:S13]  /*09d0*/  ISETP.GE.U32.AND.EX P0, PT, R17, UR5, PT, P0 ;  /* 0x0000000511007c0c */ /* 0x000fda000bf06100 */
[----:B------:R-:W-:Y:S05]  /*09e0*/  @P0 BRA `(.L_x_8) ;  /* 0x0000000400280947 */ /* 0x000fea0003800000 */
[----:B------:R-:W0:Y:S01]  /*09f0*/  LDC.64 R24, c[0x0][0x628] ;  /* 0x00018a00ff187b82 */ /* 0x000e220000000a00 */
[----:B------:R-:W-:Y:S02]  /*0a00*/  IMAD.MOV.U32 R10, RZ, RZ, R16 ;  /* 0x000000ffff0a7224 */ /* 0x000fe400078e0010 */
[----:B------:R-:W-:-:S05]  /*0a10*/  IMAD.MOV.U32 R11, RZ, RZ, R17 ;  /* 0x000000ffff0b7224 */ /* 0x000fca00078e0011 */
[----:B------:R-:W1:Y:S08]  /*0a20*/  LDC R8, c[0x0][0x630] ;  /* 0x00018c00ff087b82 */ /* 0x000e700000000800 */
[----:B------:R-:W2:Y:S01]  /*0a30*/  LDC.64 R26, c[0x0][0x620] ;  /* 0x00018800ff1a7b82 */ /* 0x000ea20000000a00 */
[----:B0-----:R-:W-:-:S04]  /*0a40*/  ISETP.NE.U32.AND P0, PT, R24, RZ, PT ;  /* 0x000000ff1800720c */ /* 0x001fc80003f05070 */
[----:B------:R-:W-:-:S13]  /*0a50*/  ISETP.NE.AND.EX P0, PT, R25, RZ, PT, P0 ;  /* 0x000000ff1900720c */ /* 0x000fda0003f05300 */
[----:B-12---:R-:W-:Y:S05]  /*0a60*/  @!P0 BRA `(.L_x_9) ;  /* 0x0000000000288947 */ /* 0x006fea0003800000 */
[----:B------:R-:W0:Y:S02]  /*0a70*/  LDC R3, c[0x0][0x634] ;  /* 0x00018d00ff037b82 */ /* 0x000e240000000800 */
[----:B0-----:R-:W-:-:S05]  /*0a80*/  IADD3 R3, P0, R16, R3, RZ ;  /* 0x0000000310037210 */ /* 0x001fca0007f1e0ff */
[----:B------:R-:W-:-:S04]  /*0a90*/  IMAD.X R21, RZ, RZ, R17, P0 ;  /* 0x000000ffff157224 */ /* 0x000fc800000e0611 */
[----:B------:R-:W-:-:S04]  /*0aa0*/  IMAD.WIDE.U32 R10, R21, R24, RZ ;  /* 0x00000018150a7225 */ /* 0x000fc800078e00ff */
[----:B------:R-:W-:-:S04]  /*0ab0*/  IMAD.WIDE.U32 R12, P0, R3, R25, R10 ;  /* 0x00000019030c7225 */ /* 0x000fc8000780000a */
[----:B------:R-:W-:-:S04]  /*0ac0*/  IMAD.WIDE.U32 R10, R3, R24, RZ ;  /* 0x00000018030a7225 */ /* 0x000fc800078e00ff */
[----:B------:R-:W-:Y:S01]  /*0ad0*/  IMAD.X R15, RZ, RZ, RZ, P0 ;  /* 0x000000ffff0f7224 */ /* 0x000fe200000e06ff */
[----:B------:R-:W-:Y:S01]  /*0ae0*/  IADD3 RZ, P0, R11, R12, RZ ;  /* 0x0000000c0bff7210 */ /* 0x000fe20007f1e0ff */
[----:B------:R-:W-:-:S04]  /*0af0*/  IMAD.MOV.U32 R14, RZ, RZ, R13 ;  /* 0x000000ffff0e7224 */ /* 0x000fc800078e000d */
[----:B------:R-:W-:-:S08]  /*0b00*/  IMAD.WIDE.U32.X R10, R21, R25, R14, P0 ;  /* 0x00000019150a7225 */ /* 0x000fd000000e040e */
.L_x_9:
[----:B------:R-:W0:Y:S01]  /*0b10*/  LDC.64 R30, c[0x0][0x640] ;  /* 0x00019000ff1e7b82 */ /* 0x000e220000000a00 */
[--C-:B------:R-:W-:Y:S01]  /*0b20*/  SHF.R.U64 R99, R10, R8, R11.reuse ;  /* 0x000000080a637219 */ /* 0x100fe2000000120b */
[----:B------:R-:W-:Y:S01]  /*0b30*/  IMAD R22, R9, R22, R4 ;  /* 0x0000001609167224 */ /* 0x000fe200078e0204 */
[----:B------:R-:W-:Y:S01]  /*0b40*/  SHF.R.U32.HI R3, RZ, R8, R11 ;  /* 0x00000008ff037219 */ /* 0x000fe2000001160b */
[----:B------:R-:W-:Y:S01]  /*0b50*/  IMAD.MOV.U32 R23, RZ, RZ, 0x1 ;  /* 0x00000001ff177424 */ /* 0x000fe200078e00ff */
[----:B------:R-:W-:-:S03]  /*0b60*/  IADD3 R5, P0, RZ, -R99, RZ ;  /* 0x80000063ff057210 */ /* 0x000fc60007f1e0ff */
[----:B------:R-:W1:Y:S02]  /*0b70*/  LDC R12, c[0x0][0x618] ;  /* 0x00018600ff0c7b82 */ /* 0x000e640000000800 */
[----:B------:R-:W-:Y:S02]  /*0b80*/  IMAD.X R3, RZ, RZ, ~R3, P0 ;  /* 0x000000ffff037224 */ /* 0x000fe400000e0e03 */
[----:B------:R-:W-:-:S04]  /*0b90*/  IMAD.WIDE.U32 R10, R5, R26, R16 ;  /* 0x0000001a050a7225 */ /* 0x000fc800078e0010 */
[----:B------:R-:W2:Y:S01]  /*0ba0*/  LDC R20, c[0x0][0x608] ;  /* 0x00018200ff147b82 */ /* 0x000ea20000000800 */
[----:B------:R-:W-:Y:S02]  /*0bb0*/  IMAD R8, R3, R26, RZ ;  /* 0x0000001a03087224 */ /* 0x000fe400078e02ff */
[----:B------:R-:W-:Y:S02]  /*0bc0*/  IMAD.MOV.U32 R3, RZ, RZ, -0x1 ;  /* 0xffffffffff037424 */ /* 0x000fe400078e00ff */
[----:B------:R-:W-:-:S03]  /*0bd0*/  IMAD R5, R5, R27, R8 ;  /* 0x0000001b05057224 */ /* 0x000fc600078e0208 */
[----:B------:R-:W3:Y:S01]  /*0be0*/  LDC R28, c[0x0][0x658] ;  /* 0x00019600ff1c7b82 */ /* 0x000ee20000000800 */
[----:B------:R-:W-:Y:S01]  /*0bf0*/  IMAD.IADD R5, R11, 0x1, R5 ;  /* 0x000000010b057824 */ /* 0x000fe200078e0205 */
[----:B0-----:R-:W-:-:S04]  /*0c00*/  ISETP.NE.U32.AND P0, PT, R30, RZ, PT ;  /* 0x000000ff1e00720c */ /* 0x001fc80003f05070 */
[----:B------:R-:W-:Y:S02]  /*0c10*/  ISETP.NE.AND.EX P0, PT, R31, RZ, PT, P0 ;  /* 0x000000ff1f00720c */ /* 0x000fe40003f05300 */
[----:B------:R-:W0:Y:S01]  /*0c20*/  LDC R24, c[0x0][0x600] ;  /* 0x00018000ff187b82 */ /* 0x000e220000000800 */
[-CC-:B-1----:R-:W-:Y:S02]  /*0c30*/  SHF.R.U64 R14, R10, R12.reuse, R5.reuse ;  /* 0x0000000c0a0e7219 */ /* 0x182fe40000001205 */
[----:B------:R-:W-:-:S05]  /*0c40*/  SHF.R.U32.HI R5, RZ, R12, R5 ;  /* 0x0000000cff057219 */ /* 0x000fca0000011605 */
[----:B------:R-:W1:Y:S01]  /*0c50*/  LDC R15, c[0x0][0x648] ;  /* 0x00019200ff0f7b82 */ /* 0x000e620000000800 */
[-CC-:B--2---:R-:W-:Y:S02]  /*0c60*/  SHF.R.U64 R27, R14, R20.reuse, R5.reuse ;  /* 0x000000140e1b7219 */ /* 0x184fe40000001205 */
[----:B------:R-:W-:-:S05]  /*0c70*/  SHF.R.U32.HI R5, RZ, R20, R5 ;  /* 0x00000014ff057219 */ /* 0x000fca0000011605 */
[----:B------:R-:W2:Y:S01]  /*0c80*/  LDC R21, c[0x0][0x638] ;  /* 0x00018e00ff157b82 */ /* 0x000ea20000000800 */
[-CC-:B---3--:R-:W-:Y:S02]  /*0c90*/  SHF.R.U64 R20, R27, R28.reuse, R5.reuse ;  /* 0x0000001c1b147219 */ /* 0x188fe40000001205 */
[-C--:B------:R-:W-:Y:S02]  /*0ca0*/  SHF.L.U32 R3, R3, R28.reuse, RZ ;  /* 0x0000001c03037219 */ /* 0x080fe400000006ff */
[----:B------:R-:W-:Y:S01]  /*0cb0*/  SHF.R.U32.HI R5, RZ, R28, R5 ;  /* 0x0000001cff057219 */ /* 0x000fe20000011605 */
[----:B------:R-:W-:Y:S01]  /*0cc0*/  IMAD.MOV.U32 R4, RZ, RZ, R20 ;  /* 0x000000ffff047224 */ /* 0x000fe200078e0014 */
[----:B------:R-:W-:Y:S01]  /*0cd0*/  LOP3.LUT R12, RZ, R3, RZ, 0x33, !PT ;  /* 0x00000003ff0c7212 */ /* 0x000fe200078e33ff */
[----:B------:R-:W3:Y:S01]  /*0ce0*/  LDC R25, c[0x0][0x610] ;  /* 0x00018400ff197b82 */ /* 0x000ee20000000800 */
[----:B------:R-:W-:Y:S05]  /*0cf0*/  @!P0 BRA `(.L_x_10) ;  /* 0x0000000000288947 */ /* 0x000fea0003800000 */
[----:B------:R-:W4:Y:S02]  /*0d00*/  LDC R3, c[0x0][0x64c] ;  /* 0x00019300ff037b82 */ /* 0x000f240000000800 */
[----:B----4-:R-:W-:-:S05]  /*0d10*/  IADD3 R3, P0, R20, R3, RZ ;  /* 0x0000000314037210 */ /* 0x010fca0007f1e0ff */
        /* <DEDUP_REMOVED lines=8> */
.L_x_10:
[----:B-1----:R-:W-:Y:S01]  /*0da0*/  SHF.R.U64 R4, R4, R15, R5 ;  /* 0x0000000f04047219 */ /* 0x002fe20000001205 */
[----:B0-----:R-:W-:Y:S01]  /*0db0*/  VIADD R5, R24, 0xffffffff ;  /* 0xffffffff18057836 */ /* 0x001fe20000000000 */
[----:B------:R-:W-:Y:S02]  /*0dc0*/  SHF.L.U32 R3, R23, R28, RZ ;  /* 0x0000001c17037219 */ /* 0x000fe400000006ff */
[----:B------:R-:W-:Y:S01]  /*0dd0*/  LOP3.LUT R12, R27, R12, RZ, 0xc0, !PT ;  /* 0x0000000c1b0c7212 */ /* 0x000fe200078ec0ff */
[----:B------:R-:W-:Y:S01]  /*0de0*/  IMAD.MOV R8, RZ, RZ, -R4 ;  /* 0x000000ffff087224 */ /* 0x000fe200078e0a04 */
[----:B------:R-:W-:-:S03]  /*0df0*/  SEL R7, R7, R22, !P1 ;  /* 0x0000001607077207 */ /* 0x000fc60004800000 */
[----:B------:R-:W-:Y:S01]  /*0e00*/  IMAD R12, R3, R4, R12 ;  /* 0x00000004030c7224 */ /* 0x000fe200078e020c */
[----:B------:R-:W-:Y:S01]  /*0e10*/  LOP3.LUT R4, R14, R5, RZ, 0xc0, !PT ;  /* 0x000000050e047212 */ /* 0x000fe200078ec0ff */
[----:B--2---:R-:W-:Y:S02]  /*0e20*/  IMAD R3, R8, R21, R20 ;  /* 0x0000001508037224 */ /* 0x004fe400078e0214 */
[----:B---3--:R-:W-:Y:S02]  /*0e30*/  IMAD R7, R12, R25, R7 ;  /* 0x000000190c077224 */ /* 0x008fe400078e0207 */
[----:B------:R-:W-:Y:S02]  /*0e40*/  IMAD.MOV.U32 R5, RZ, RZ, 0x1 ;  /* 0x00000001ff057424 */ /* 0x000fe400078e00ff */
[----:B------:R-:W-:-:S03]  /*0e50*/  IMAD R4, R3, R24, R4 ;  /* 0x0000001803047224 */ /* 0x000fc600078e0204 */
[----:B------:R-:W-:Y:S02]  /*0e60*/  PRMT R3, R5, 0x7610, R3 ;  /* 0x0000761005037816 */ /* 0x000fe40000000003 */
[----:B------:R-:W-:Y:S02]  /*0e70*/  SEL R100, R4, R7, !P1 ;  /* 0x0000000704647207 */ /* 0x000fe40004800000 */
[----:B------:R-:W-:-:S07]  /*0e80*/  SEL R101, R7, R4, !P1 ;  /* 0x0000000407657207 */ /* 0x000fce0004800000 */
.L_x_8:
[----:B------:R-:W-:-:S08]  /*0e90*/  NOP ;  /* 0x0000000000007918 */ /* 0x000fd00000000000 */
[----:B------:R-:W0:Y:S02]  /*0ea0*/  USETMAXREG.TRY_ALLOC.CTAPOOL UP0, 0xe8 ;  /* 0x000000e8000079c8 */ /* 0x000e240008000600 */
[----:B0-----:R-:W-:-:S13]  /*0eb0*/  PLOP3.LUT P0, PT, PT, PT, UP0, 0x80, 0x0 ;  /* 0x000000000000781c */ /* 0x001fda0003f0f008 */
[----:B------:R-:W-:Y:S05]  /*0ec0*/  @!P0 BRA `(.L_x_8) ;  /* 0xfffffffc00f08947 */ /* 0x000fea000383ffff */
[----:B------:R-:W-:Y:S01]  /*0ed0*/  ULDC.64 UR4, c[0x0][0x598] ;  /* 0x0001660000047ab9 */ /* 0x000fe20000000a00 */
[----:B------:R-:W-:Y:S01]  /*0ee0*/  ULDC.64 UR36, c[0x0][0x208] ;  /* 0x0000820000247ab9 */ /* 0x000fe20000000a00 */
[----:B------:R-:W-:-:S04]  /*0ef0*/  ISETP.NE.U32.AND P0, PT, RZ, UR4, PT ;  /* 0x00000004ff007c0c */ /* 0x000fc8000bf05070 */
[----:B------:R-:W-:-:S13]  /*0f00*/  ISETP.NE.AND.EX P0, PT, RZ, UR5, PT, P0 ;  /* 0x00000005ff007c0c */ /* 0x000fda000bf05300 */
[----:B------:R-:W-:Y:S05]  /*0f10*/  @!P0 BRA `(.L_x_11) ;  /* 0x00000000001c8947 */ /* 0x000fea0003800000 */
[----:B------:R-:W0:Y:S02]  /*0f20*/  LDC.64 R4, c[0x0][0x598] ;  /* 0x00016600ff047b82 */ /* 0x000e240000000a00 */
[----:B0-----:R-:W2:Y:S02]  /*0f30*/  LDG.E.64 R4, desc[UR36][R4.64] ;  /* 0x0000002404047981 */ /* 0x001ea4000c1e1b00 */
[----:B--2---:R-:W-:-:S04]  /*0f40*/  ISETP.NE.U32.AND P0, PT, R4, RZ, PT ;  /* 0x000000ff0400720c */ /* 0x004fc80003f05070 */
[----:B------:R-:W-:-:S13]  /*0f50*/  ISETP.NE.AND.EX P0, PT, R5, RZ, PT, P0 ;  /* 0x000000ff0500720c */ /* 0x000fda0003f05300 */
[----:B------:R-:W-:Y:S05]  /*0f60*/  @!P0 BRA `(.L_x_11) ;  /* 0x0000000000088947 */ /* 0x000fea0003800000 */
[----:B------:R0:W5:Y:S01]  /*0f70*/  LD.E R88, desc[UR36][R4.64] ;  /* 0x0000002404587980 */ /* 0x000162000c101900 */
[----:B------:R-:W-:Y:S05]  /*0f80*/  BRA `(.L_x_12) ;  /* 0x0000000000247947 */ /* 0x000fea0003800000 */
.L_x_11:
[----:B------:R-:W-:Y:S02]  /*0f90*/  ULDC.64 UR4, c[0x0][0x588] ;  /* 0x0001620000047ab9 */ /* 0x000fe40000000a00 */
[----:B------:R-:W-:-:S04]  /*0fa0*/  ISETP.NE.U32.AND P0, PT, RZ, UR4, PT ;  /* 0x00000004ff007c0c */ /* 0x000fc8000bf05070 */
[----:B------:R-:W-:-:S13]  /*0fb0*/  ISETP.NE.AND.EX P0, PT, RZ, UR5, PT, P0 ;  /* 0x00000005ff007c0c */ /* 0x000fda000bf05300 */
[----:B------:R-:W-:Y:S05]  /*0fc0*/  @!P0 BRA `(.L_x_13) ;  /* 0x00000000000c8947 */ /* 0x000fea0003800000 */
[----:B------:R-:W0:Y:S02]  /*0fd0*/  LDC.64 R88, c[0x0][0x588] ;  /* 0x00016200ff587b82 */ /* 0x000e240000000a00 */
[----:B0-----:R1:W5:Y:S01]  /*0fe0*/  LDG.E R88, desc[UR36][R88.64] ;  /* 0x0000002458587981 */ /* 0x001362000c1e1900 */
[----:B------:R-:W-:Y:S05]  /*0ff0*/  BRA `(.L_x_12) ;  /* 0x0000000000087947 */ /* 0x000fea0003800000 */
.L_x_13:
[----:B------:R-:W-:Y:S02]  /*1000*/  ULDC UR4, c[0x0][0x580] ;  /* 0x0001600000047ab9 */ /* 0x000fe40000000800 */
[----:B------:R-:W-:-:S07]  /*1010*/  IMAD.U32 R88, RZ, RZ, UR4 ;  /* 0x00000004ff587e24 */ /* 0x000fce000f8e00ff */
.L_x_12:
[----:B------:R-:W-:Y:S02]  /*1020*/  ULDC.64 UR4, c[0x0][0x5a0] ;  /* 0x0001680000047ab9 */ /* 0x000fe40000000a00 */
[----:B------:R-:W-:-:S04]  /*1030*/  ISETP.NE.U32.AND P0, PT, RZ, UR4, PT ;  /* 0x00000004ff007c0c */ /* 0x000fc8000bf05070 */
[----:B------:R-:W-:-:S13]  /*1040*/  ISETP.NE.AND.EX P0, PT, RZ, UR5, PT, P0 ;  /* 0x00000005ff007c0c */ /* 0x000fda000bf05300 */
[----:B------:R-:W-:Y:S05]  /*1050*/  @!P0 BRA `(.L_x_14) ;  /* 0x00000000001c8947 */ /* 0x000fea0003800000 */
[----:B0-----:R-:W0:Y:S02]  /*1060*/  LDC.64 R4, c[0x0][0x5a0] ;  /* 0x00016800ff047b82 */ /* 0x001e240000000a00 */
[----:B0-----:R-:W2:Y:S02]  /*1070*/  LDG.E.64 R4, desc[UR36][R4.64] ;  /* 0x0000002404047981 */ /* 0x001ea4000c1e1b00 */
[----:B--2---:R-:W-:-:S04]  /*1080*/  ISETP.NE.U32.AND P0, PT, R4, RZ, PT ;  /* 0x000000ff0400720c */ /* 0x004fc80003f05070 */
[----:B------:R-:W-:-:S13]  /*1090*/  ISETP.NE.AND.EX P0, PT, R5, RZ, PT, P0 ;  /* 0x000000ff0500720c */ /* 0x000fda0003f05300 */
[----:B------:R-:W-:Y:S05]  /*10a0*/  @!P0 BRA `(.L_x_14) ;  /* 0x0000000000088947 */ /* 0x000fea0003800000 */
[----:B-1----:R0:W5:Y:S01]  /*10b0*/  LD.E R89, desc[UR36][R4.64] ;  /* 0x0000002404597980 */ /* 0x002162000c101900 */
[----:B------:R-:W-:Y:S05]  /*10c0*/  BRA `(.L_x_15) ;  /* 0x0000000000247947 */ /* 0x000fea0003800000 */
.L_x_14:
[----:B------:R-:W-:Y:S02]  /*10d0*/  ULDC.64 UR4, c[0x0][0x590] ;  /* 0x0001640000047ab9 */ /* 0x000fe40000000a00 */
[----:B------:R-:W-:-:S04]  /*10e0*/  ISETP.NE.U32.AND P0, PT, RZ, UR4, PT ;  /* 0x00000004ff007c0c */ /* 0x000fc8000bf05070 */
[----:B------:R-:W-:-:S13]  /*10f0*/  ISETP.NE.AND.EX P0, PT, RZ, UR5, PT, P0 ;  /* 0x00000005ff007c0c */ /* 0x000fda000bf05300 */
[----:B------:R-:W-:Y:S05]  /*1100*/  @!P0 BRA `(.L_x_16) ;  /* 0x00000000000c8947 */ /* 0x000fea0003800000 */
[----:B0-----:R-:W1:Y:S02]  /*1110*/  LDC.64 R4, c[0x0][0x590] ;  /* 0x00016400ff047b82 */ /* 0x001e640000000a00 */
[----:B-1----:R1:W5:Y:S01]  /*1120*/  LDG.E R89, desc[UR36][R4.64] ;  /* 0x0000002404597981 */ /* 0x002362000c1e1900 */
[----:B------:R-:W-:Y:S05]  /*1130*/  BRA `(.L_x_15) ;  /* 0x0000000000087947 */ /* 0x000fea0003800000 */
.L_x_16:
[----:B------:R-:W-:Y:S02]  /*1140*/  ULDC UR4, c[0x0][0x584] ;  /* 0x0001610000047ab9 */ /* 0x000fe40000000800 */
[----:B-1----:R-:W-:-:S07]  /*1150*/  IMAD.U32 R89, RZ, RZ, UR4 ;  /* 0x00000004ff597e24 */ /* 0x002fce000f8e00ff */
.L_x_15:
[----:B------:R-:W-:-:S13]  /*1160*/  LOP3.LUT P0, RZ, R3, 0xff, RZ, 0xc0, !PT ;  /* 0x000000ff03ff7812 */ /* 0x000fda000780c0ff */
[----:B------:R-:W-:Y:S05]  /*1170*/  @!P0 EXIT ;  /* 0x000000000000894d */ /* 0x000fea0003800000 */
[----:B------:R-:W2:Y:S01]  /*1180*/  LDC R92, c[0x0][0x658] ;  /* 0x00019600ff5c7b82 */ /* 0x000ea20000000800 */
[----:B------:R-:W-:Y:S01]  /*1190*/  ULDC.64 UR6, c[0x0][0x288] ;  /* 0x0000a20000067ab9 */ /* 0x000fe20000000a00 */
[----:B------:R-:W-:Y:S01]  /*11a0*/  LOP3.LUT R6, R6, 0x1, RZ, 0xc0, !PT ;  /* 0x0000000106067812 */ /* 0x000fe200078ec0ff */
[----:B------:R-:W-:Y:S01]  /*11b0*/  UIADD3 UR4, UR7, 0x7f, URZ ;  /* 0x0000007f07047890 */ /* 0x000fe2000fffe03f */
[----:B------:R-:W-:Y:S01]  /*11c0*/  SHF.R.U32.HI R3, RZ, 0x2, R94 ;  /* 0x00000002ff037819 */ /* 0x000fe2000001165e */
[----:B01----:R-:W-:Y:S01]  /*11d0*/  IMAD.MOV.U32 R5, RZ, RZ, -0x1 ;  /* 0xffffffffff057424 */ /* 0x003fe200078e00ff */
[----:B------:R-:W-:Y:S01]  /*11e0*/  SHF.R.U32.HI R0, RZ, 0x1, R0 ;  /* 0x00000001ff007819 */ /* 0x000fe20000011600 */
[----:B------:R-:W-:Y:S01]  /*11f0*/  USHF.R.S32.HI UR5, URZ, 0x1f, UR4 ;  /* 0x0000001f3f057899 */ /* 0x000fe20008011404 */
[----:B------:R-:W0:Y:S01]  /*1200*/  LDC.64 R90, c[0x0][0x5c8] ;  /* 0x00017200ff5a7b82 */ /* 0x000e220000000a00 */
[----:B------:R-:W-:Y:S01]  /*1210*/  IMAD.SHL.U32 R22, R6, 0x40, RZ ;  /* 0x0000004006167824 */ /* 0x000fe200078e00ff */
[----:B------:R-:W-:Y:S01]  /*1220*/  LOP3.LUT R3, R3, 0x7, RZ, 0xc0, !PT ;  /* 0x0000000703037812 */ /* 0x000fe200078ec0ff */
[----:B------:R-:W-:Y:S01]  /*1230*/  ULEA.HI UR5, UR5, UR4, URZ, 0x7 ;  /* 0x0000000405057291 */ /* 0x000fe2000f8f383f */
[----:B------:R-:W-:Y:S01]  /*1240*/  LOP3.LUT R0, R0, 0x30, RZ, 0xc0, !PT ;  /* 0x0000003000007812 */ /* 0x000fe200078ec0ff */
[----:B------:R-:W-:Y:S01]  /*1250*/  IMAD.MOV.U32 R7, RZ, RZ, 0x1 ;  /* 0x00000001ff077424 */ /* 0x000fe200078e00ff */
[--C-:B------:R-:W-:Y:S01]  /*1260*/  LOP3.LUT R22, R22, 0x40, R3.reuse, 0xe2, !PT ;  /* 0x0000004016167812 */ /* 0x100fe200078ee203 */
[----:B------:R-:W-:Y:S01]  /*1270*/  USHF.R.S32.HI UR43, URZ, 0x7, UR5 ;  /* 0x000000073f2b7899 */ /* 0x000fe20008011405 */
[----:B------:R-:W1:Y:S01]  /*1280*/  LDC R96, c[0x0][0x600] ;  /* 0x00018000ff607b82 */ /* 0x000e620000000800 */
[----:B------:R-:W-:Y:S01]  /*1290*/  IADD3 R3, RZ, -R0, -R3 ;  /* 0x80000000ff037210 */ /* 0x000fe20007ffe803 */
[----:B------:R-:W-:Y:S01]  /*12a0*/  IMAD.U32 R4, RZ, RZ, UR6 ;  /* 0x00000006ff047e24 */ /* 0x000fe2000f8e00ff */
[C---:B------:R-:W-:Y:S01]  /*12b0*/  LOP3.LUT R93, R94.reuse, 0x3, RZ, 0xc0, !PT ;  /* 0x000000035e5d7812 */ /* 0x040fe200078ec0ff */
[----:B------:R-:W-:Y:S01]  /*12c0*/  UISETP.LT.AND UP0, UPT, UR43, 0x1, UPT ;  /* 0x000000012b00788c */ /* 0x000fe2000bf01270 */
[----:B------:R-:W-:Y:S01]  /*12d0*/  LOP3.LUT R95, R94, 0x80, RZ, 0xc0, !PT ;  /* 0x000000805e5f7812 */ /* 0x000fe200078ec0ff */
[----:B------:R-:W-:Y:S01]  /*12e0*/  IMAD R3, R6, -0x40, R3 ;  /* 0xffffffc006037824 */ /* 0x000fe200078e0203 */
[----:B------:R-:W-:Y:S01]  /*12f0*/  ULDC UR4, c[0x0][0x284] ;  /* 0x0000a10000047ab9 */ /* 0x000fe20000000800 */
[----:B--2---:R-:W-:Y:S01]  /*1300*/  SHF.L.U32 R5, R5, R92, RZ ;  /* 0x0000005c05057219 */ /* 0x004fe200000006ff */
[----:B------:R-:W-:Y:S01]  /*1310*/  USEL UR44, UR43, 0x1, UP0 ;  /* 0x000000012b2c7887 */ /* 0x000fe20008000000 */
[----:B------:R-:W-:Y:S01]  /*1320*/  IMAD R93, R93, -0x2, R4 ;  /* 0xfffffffe5d5d7824 */ /* 0x000fe200078e0204 */
[----:B------:R-:W-:Y:S01]  /*1330*/  LOP3.LUT R22, R22, R0, RZ, 0xfc, !PT ;  /* 0x0000000016167212 */ /* 0x000fe200078efcff */
[----:B------:R-:W-:Y:S01]  /*1340*/  IMAD.SHL.U32 R94, R94, 0x2, RZ ;  /* 0x000000025e5e7824 */ /* 0x000fe200078e00ff */
[----:B------:R-:W-:Y:S01]  /*1350*/  SHF.L.U32 R92, R7, R92, RZ ;  /* 0x0000005c075c7219 */ /* 0x000fe200000006ff */
[----:B------:R-:W-:Y:S01]  /*1360*/  VIADD R98, R3, UR4 ;  /* 0x0000000403627c36 */ /* 0x000fe20008000000 */
[----:B------:R-:W-:Y:S01]  /*1370*/  LOP3.LUT R103, R18, 0x1, RZ, 0xfc, !PT ;  /* 0x0000000112677812 */ /* 0x000fe200078efcff */
[----:B------:R-:W-:Y:S01]  /*1380*/  IMAD.MOV.U32 R23, RZ, RZ, RZ ;  /* 0x000000ffff177224 */ /* 0x000fe200078e00ff */
[C---:B0-----:R-:W-:Y:S01]  /*1390*/  SHF.L.U64.HI R91, R90.reuse, 0x3, R91 ;  /* 0x000000035a5b7819 */ /* 0x041fe2000001025b */
[----:B------:R-:W-:Y:S01]  /*13a0*/  IMAD.SHL.U32 R90, R90, 0x8, RZ ;  /* 0x000000085a5a7824 */ /* 0x000fe200078e00ff */
[----:B------:R-:W-:Y:S01]  /*13b0*/  SHF.R.U32.HI R95, RZ, 0x7, R95 ;  /* 0x00000007ff5f7819 */ /* 0x000fe2000001165f */
[----:B------:R-:W-:Y:S01]  /*13c0*/  UIADD3 UR44, UR43, -UR44, URZ ;  /* 0x8000002c2b2c7290 */ /* 0x000fe2000fffe03f */
[----:B------:R-:W-:Y:S01]  /*13d0*/  LOP3.LUT R97, RZ, R5, RZ, 0x33, !PT ;  /* 0x00000005ff617212 */ /* 0x000fe200078e33ff */
[----:B------:R-:W-:Y:S01]  /*13e0*/  UMOV UR40, URZ ;  /* 0x0000003f00287c82 */ /* 0x000fe20008000000 */
[----:B------:R-:W-:Y:S01]  /*13f0*/  UMOV UR42, URZ ;  /* 0x0000003f002a7c82 */ /* 0x000fe20008000000 */
[----:B-1----:R-:W-:-:S08]  /*1400*/  VIADD R96, R96, 0xffffffff ;  /* 0xffffffff60607836 */ /* 0x002fd00000000000 */
.L_x_162:
[----:B0-----:R-:W0:Y:S01]  /*1410*/  SHFL.IDX PT, R0, R95, RZ, 0x1f ;  /* 0x00001fff5f007589 */ /* 0x001e2200000e0000 */
[----:B-1----:R-:W1:Y:S01]  /*1420*/  S2UR UR7, SR_CgaCtaId ;  /* 0x00000000000779c3 */ /* 0x002e620000008800 */
[----:B------:R-:W-:Y:S01]  /*1430*/  UMOV UR6, 0x400 ;  /* 0x0000040000067882 */ /* 0x000fe20000000000 */
[----:B0-----:R-:W-:Y:S01]  /*1440*/  R2UR UR4, R0 ;  /* 0x00000000000472ca */ /* 0x001fe200000e0000 */
[----:B-1----:R-:W-:-:S12]  /*1450*/  ULEA UR6, UR7, UR6, 0x18 ;  /* 0x0000000607067291 */ /* 0x002fd8000f8ec03f */
[----:B------:R-:W-:-:S04]  /*1460*/  ULEA.HI UR5, UR4, UR4, URZ, 0x1 ;  /* 0x0000000404057291 */ /* 0x000fc8000f8f083f */
[----:B------:R-:W-:-:S04]  /*1470*/  ULOP3.LUT UR5, UR5, 0x7fffe, URZ, 0xc0, !UPT ;  /* 0x0007fffe05057892 */ /* 0x000fc8000f8ec03f */
[----:B------:R-:W-:-:S03]  /*1480*/  UIADD3 UR5, UR4, -UR5, URZ ;  /* 0x8000000504057290 */ /* 0x000fc6000fffe03f */
[----:B------:R-:W-:Y:S01]  /*1490*/  ULDC UR4, c[0x0][0x28c] ;  /* 0x0000a30000047ab9 */ /* 0x000fe20000000800 */
[----:B------:R-:W-:Y:S01]  /*14a0*/  ULEA UR5, UR5, UR6, 0xd ;  /* 0x0000000605057291 */ /* 0x000fe2000f8e683f */
[----:B------:R-:W-:-:S03]  /*14b0*/  ISETP.LT.AND P0, PT, RZ, UR4, PT ;  /* 0x00000004ff007c0c */ /* 0x000fc6000bf01270 */
[----:B------:R-:W-:-:S04]  /*14c0*/  UIADD3 UR5, UR5, 0x100, URZ ;  /* 0x0000010005057890 */ /* 0x000fc8000fffe03f */
[----:B------:R-:W-:-:S04]  /*14d0*/  USHF.R.U32.HI UR5, URZ, 0x4, UR5 ;  /* 0x000000043f057899 */ /* 0x000fc80008011605 */
[----:B------:R-:W-:-:S04]  /*14e0*/  ULOP3.LUT UR5, UR5, 0x3fff, URZ, 0xc0, !UPT ;  /* 0x00003fff05057892 */ /* 0x000fc8000f8ec03f */
[----:B------:R-:W-:Y:S01]  /*14f0*/  ULOP3.LUT UR45, UR5, 0x10000, URZ, 0xfc, !UPT ;  /* 0x00010000052d7892 */ /* 0x000fe2000f8efc3f */
[----:B--2345:R-:W-:Y:S11]  /*1500*/  @P0 BRA `(.L_x_17) ;  /* 0x0000000000400947 */ /* 0x03cff60003800000 */
[----:B------:R-:W-:Y:S01]  /*1510*/  MOV R0, 0x0 ;  /* 0x0000000000007802 */ /* 0x000fe20000000f00 */
[----:B------:R-:W-:Y:S01]  /*1520*/  ULDC.64 UR4, c[0x4][0x68] ;  /* 0x01001a0000047ab9 */ /* 0x000fe20000000a00 */
[----:B------:R-:W-:Y:S01]  /*1530*/  ULDC.64 UR6, c[0x4][0x8] ;  /* 0x0100020000067ab9 */ /* 0x000fe20000000a00 */
[----:B------:R-:W-:Y:S01]  /*1540*/  IMAD.U32 R4, RZ, RZ, UR4 ;  /* 0x00000004ff047e24 */ /* 0x000fe2000f8e00ff */
[----:B------:R0:W1:Y:S01]  /*1550*/  LDC.64 R14, c[0x4][R0] ;  /* 0x01000000000e7b82 */ /* 0x0000620000000a00 */
[----:B------:R-:W-:Y:S01]  /*1560*/  IMAD.U32 R5, RZ, RZ, UR5 ;  /* 0x00000005ff057e24 */ /* 0x000fe2000f8e00ff */
[----:B------:R-:W-:Y:S01]  /*1570*/  ULDC.64 UR4, c[0x4][0x70] ;  /* 0x01001c0000047ab9 */ /* 0x000fe20000000a00 */
[----:B------:R-:W-:Y:S02]  /*1580*/  IMAD.U32 R10, RZ, RZ, UR6 ;  /* 0x00000006ff0a7e24 */ /* 0x000fe4000f8e00ff */
[----:B------:R-:W-:Y:S02]  /*1590*/  IMAD.U32 R6, RZ, RZ, UR4 ;  /* 0x00000004ff067e24 */ /* 0x000fe4000f8e00ff */
[----:B------:R-:W-:-:S02]  /*15a0*/  IMAD.U32 R7, RZ, RZ, UR5 ;  /* 0x00000005ff077e24 */ /* 0x000fc4000f8e00ff */
[----:B------:R-:W-:Y:S02]  /*15b0*/  IMAD.U32 R11, RZ, RZ, UR7 ;  /* 0x00000007ff0b7e24 */ /* 0x000fe4000f8e00ff */
[----:B------:R-:W-:Y:S02]  /*15c0*/  IMAD.MOV.U32 R8, RZ, RZ, 0x1e1 ;  /* 0x000001e1ff087424 */ /* 0x000fe400078e00ff */
[----:B------:R-:W-:Y:S02]  /*15d0*/  IMAD.MOV.U32 R12, RZ, RZ, 0x1 ;  /* 0x00000001ff0c7424 */ /* 0x000fe400078e00ff */
[----:B0-----:R-:W-:-:S07]  /*15e0*/  IMAD.MOV.U32 R13, RZ, RZ, RZ ;  /* 0x000000ffff0d7224 */ /* 0x001fce00078e00ff */
[----:B------:R-:W-:-:S07]  /*15f0*/  LEPC R20, `(.L_x_17) ;  /* 0x000000001014794e */ /* 0x000fce0000000000 */
[----:B-1---5:R-:W-:Y:S05]  /*1600*/  CALL.ABS.NOINC R14 ;  /* 0x000000000e007343 */ /* 0x022fea0003c00000 */
.L_x_17:
[----:B------:R-:W-:-:S13]  /*1610*/  ISETP.NE.AND P0, PT, R103, 0x3, PT ;  /* 0x000000036700780c */ /* 0x000fda0003f05270 */
[----:B------:R-:W-:Y:S05]  /*1620*/  @!P0 BRA `(.L_x_18) ;  /* 0x0000000000048947 */ /* 0x000fea0003800000 */
[----:B------:R-:W-:Y:S01]  /*1630*/  BPT.TRAP 0x1 ;  /* 0x000000040000795c */ /* 0x000fe20000300000 */
.L_x_18:
[----:B------:R-:W0:Y:S01]  /*1640*/  S2UR UR5, SR_CgaCtaId ;  /* 0x00000000000579c3 */ /* 0x000e220000008800 */
[----:B------:R-:W-:Y:S01]  /*1650*/  UMOV UR4, 0x400 ;  /* 0x0000040000047882 */ /* 0x000fe20000000000 */
[----:B------:R-:W-:Y:S02]  /*1660*/  IMAD.U32 R0, RZ, RZ, UR40 ;  /* 0x00000028ff007e24 */ /* 0x000fe4000f8e00ff */
[----:B------:R-:W-:-:S03]  /*1670*/  IMAD.U32 R3, RZ, RZ, UR42 ;  /* 0x0000002aff037e24 */ /* 0x000fc6000f8e00ff */
[----:B------:R-:W-:Y:S01]  /*1680*/  SHF.L.U32 R0, R0, 0x1f, RZ ;  /* 0x0000001f00007819 */ /* 0x000fe200000006ff */
[----:B0-----:R-:W-:-:S06]  /*1690*/  ULEA UR4, UR5, UR4, 0x18 ;  /* 0x0000000405047291 */ /* 0x001fcc000f8ec03f */
[----:B------:R-:W-:-:S04]  /*16a0*/  IMAD.U32 R6, RZ, RZ, UR4 ;  /* 0x00000004ff067e24 */ /* 0x000fc8000f8e00ff */
[----:B------:R-:W-:-:S04]  /*16b0*/  IMAD R3, R3, 0x8, R6 ;  /* 0x0000000803037824 */ /* 0x000fc800078e0206 */
[----:B------:R0:W1:Y:S01]  /*16c0*/  SYNCS.PHASECHK.TRANS64.TRYWAIT P1, [R3+URZ], R0 ;  /* 0x00000000030075a7 */ /* 0x000062000802017f */
[----:B------:R-:W-:Y:S05]  /*16d0*/  @!P0 BRA `(.L_x_19) ;  /* 0x0000000000048947 */ /* 0x000fea0003800000 */
[----:B------:R-:W-:Y:S01]  /*16e0*/  BPT.TRAP 0x1 ;  /* 0x000000040000795c */ /* 0x000fe20000300000 */
.L_x_19:
[----:B------:R-:W-:-:S05]  /*16f0*/  IMAD.U32 R4, RZ, RZ, UR44 ;  /* 0x0000002cff047e24 */ /* 0x000fca000f8e00ff */
[----:B------:R-:W-:Y:S01]  /*1700*/  ISETP.GE.AND P2, PT, R4, 0x1, PT ;  /* 0x000000010400780c */ /* 0x000fe20003f46270 */
[----:B-1----:R-:W-:-:S12]  /*1710*/  @P1 BRA `(.L_x_20) ;  /* 0x0000000000081947 */ /* 0x002fd80003800000 */
[----:B------:R-:W1:Y:S02]  /*1720*/  SYNCS.PHASECHK.TRANS64.TRYWAIT P1, [R3+URZ], R0 ;  /* 0x00000000030075a7 */ /* 0x000e64000802017f */
[----:B-1----:R-:W-:Y:S05]  /*1730*/  @!P1 BRA `(.L_x_21) ;  /* 0x0000006800649947 */ /* 0x002fea0003800000 */
.L_x_20:
[----:B------:R-:W-:Y:S05]  /*1740*/  WARPSYNC.ALL ;  /* 0x0000000000007948 */ /* 0x000fea0003800000 */
[----:B------:R-:W-:Y:S01]  /*1750*/  R2UR UR4, R6 ;  /* 0x00000000060472ca */ /* 0x000fe200000e0000 */
[----:B------:R-:W-:Y:S01]  /*1760*/  ULEA UR5, UR42, UR45, 0xb ;  /* 0x0000002d2a057291 */ /* 0x000fe2000f8e583f */
[----:B------:R-:W-:Y:S01]  /*1770*/  WARPGROUP.ARRIVE ;  /* 0x00000000000079c5 */ /* 0x000fe20000000000 */
[----:B------:R-:W-:Y:S01]  /*1780*/  UMOV UR9, 0x40000040 ;  /* 0x4000004000097882 */ /* 0x000fe20000000000 */
[----:B------:R-:W-:-:S04]  /*1790*/  UMOV UR11, 0x40000040 ;  /* 0x40000040000b7882 */ /* 0x000fc80000000000 */
[----:B------:R-:W-:-:S05]  /*17a0*/  UMOV UR8, UR5 ;  /* 0x0000000500087c82 */ /* 0x000fca0008000000 */
[----:B------:R-:W-:-:S04]  /*17b0*/  UIADD3 UR4, UR4, 0x20100, URZ ;  /* 0x0002010004047890 */ /* 0x000fc8000fffe03f */
[----:B------:R-:W-:-:S04]  /*17c0*/  USHF.R.U32.HI UR4, URZ, 0x4, UR4 ;  /* 0x000000043f047899 */ /* 0x000fc80008011604 */
[----:B------:R-:W-:-:S04]  /*17d0*/  ULOP3.LUT UR4, UR4, 0x3fff, URZ, 0xc0, !UPT ;  /* 0x00003fff04047892 */ /* 0x000fc8000f8ec03f */
[----:B------:R-:W-:-:S04]  /*17e0*/  ULOP3.LUT UR4, UR4, 0x10000, URZ, 0xfc, !UPT ;  /* 0x0001000004047892 */ /* 0x000fc8000f8efc3f */
[----:B------:R-:W-:-:S07]  /*17f0*/  ULEA UR6, UR42, UR4, 0xb ;  /* 0x000000042a067291 */ /* 0x000fce000f8e583f */
[----:B------:R-:W-:Y:S02]  /*1800*/  UMOV UR10, UR6 ;  /* 0x00000006000a7c82 */ /* 0x000fe40008000000 */
[----:B------:R-:W-:Y:S01]  /*1810*/  HGMMA.64x128x16.F32 R24, gdesc[UR8], RZ, !UPT, gsb0 ;  /* 0x01e00000081879f0 */ /* 0x000fe2000c0008ff */
[----:B------:R-:W-:Y:S02]  /*1820*/  UIADD3 UR8, UR5, 0x2, URZ ;  /* 0x0000000205087890 */ /* 0x000fe4000fffe03f */
[----:B------:R-:W-:Y:S01]  /*1830*/  UIADD3 UR10, UR6, 0x2, URZ ;  /* 0x00000002060a7890 */ /* 0x000fe2000fffe03f */
[----:B------:R-:W-:Y:S01]  /*1840*/  UMOV UR9, 0x40000040 ;  /* 0x4000004000097882 */ /* 0x000fe20000000000 */
[----:B------:R-:W-:Y:S01]  /*1850*/  UMOV UR11, 0x40000040 ;  /* 0x40000040000b7882 */ /* 0x000fe20000000000 */
[----:B------:R-:W-:Y:S02]  /*1860*/  WARPGROUP.DEPBAR.LE gsb0, 0x0 ;  /* 0x00008000000079c5 */ /* 0x000fe40000010000 */
[----:B------:R-:W-:-:S06]  /*1870*/  WARPGROUP.ARRIVE ;  /* 0x00000000000079c5 */ /* 0x000fcc0000000000 */
[----:B------:R-:W-:Y:S01]  /*1880*/  HGMMA.64x128x16.F32 R24, gdesc[UR8], R24, gsb0 ;  /* 0x01e00000081879f0 */ /* 0x000fe20008000818 */
        /* <DEDUP_REMOVED lines=41> */
[----:B------:R-:W-:Y:S03]  /*1b20*/  HGMMA.64x128x16.F32 R24, gdesc[UR8], R24, gsb0 ;  /* 0x01e00000081879f0 */ /* 0x000fe60008000818 */
[----:B------:R-:W-:Y:S02]  /*1b30*/  WARPGROUP.DEPBAR.LE gsb0, 0x0 ;  /* 0x00008000000079c5 */ /* 0x000fe40000010000 */
[----:B------:R-:W-:Y:S05]  /*1b40*/  @!P2 BRA `(.L_x_22) ;  /* 0x000000040098a947 */ /* 0x000fea0003800000 */
[----:B------:R-:W-:Y:S01]  /*1b50*/  UIADD3 UR5, UR42, 0x1, URZ ;  /* 0x000000012a057890 */ /* 0x000fe2000fffe03f */
[----:B01----:R-:W-:Y:S02]  /*1b60*/  IMAD.U32 R0, RZ, RZ, UR44 ;  /* 0x0000002cff007e24 */ /* 0x003fe4000f8e00ff */
[----:B------:R-:W-:Y:S01]  /*1b70*/  IMAD.U32 R3, RZ, RZ, UR42 ;  /* 0x0000002aff037e24 */ /* 0x000fe2000f8e00ff */
[----:B------:R-:W-:-:S04]  /*1b80*/  UISETP.NE.AND UP0, UPT, UR5, 0x4, UPT ;  /* 0x000000040500788c */ /* 0x000fc8000bf05270 */
[----:B------:R-:W-:Y:S02]  /*1b90*/  USEL UR6, URZ, 0x1, UP0 ;  /* 0x000000013f067887 */ /* 0x000fe40008000000 */
[----:B------:R-:W-:Y:S02]  /*1ba0*/  USEL UR5, UR5, URZ, UP0 ;  /* 0x0000003f05057287 */ /* 0x000fe40008000000 */
[----:B------:R-:W-:-:S06]  /*1bb0*/  ULOP3.LUT UR6, UR40, UR6, URZ, 0x3c, !UPT ;  /* 0x0000000628067292 */ /* 0x000fcc000f8e3c3f */
[----:B------:R-:W-:-:S07]  /*1bc0*/  IMAD.U32 R7, RZ, RZ, UR6 ;  /* 0x00000006ff077e24 */ /* 0x000fce000f8e00ff */
.L_x_29:
[----:B------:R-:W-:Y:S05]  /*1bd0*/  @!P0 BRA `(.L_x_23) ;  /* 0x0000000000048947 */ /* 0x000fea0003800000 */
[----:B------:R-:W-:Y:S01]  /*1be0*/  BPT.TRAP 0x1 ;  /* 0x000000040000795c */ /* 0x000fe20000300000 */
.L_x_23:
[----:B------:R-:W0:Y:S01]  /*1bf0*/  S2UR UR7, SR_CgaCtaId ;  /* 0x00000000000779c3 */ /* 0x000e220000008800 */
[----:B------:R-:W-:Y:S01]  /*1c00*/  UMOV UR6, 0x400 ;  /* 0x0000040000067882 */ /* 0x000fe20000000000 */
[----:B------:R-:W-:Y:S01]  /*1c10*/  IMAD.U32 R5, RZ, RZ, UR5 ;  /* 0x00000005ff057e24 */ /* 0x000fe2000f8e00ff */
[----:B------:R-:W-:Y:S01]  /*1c20*/  SHF.L.U32 R4, R7, 0x1f, RZ ;  /* 0x0000001f07047819 */ /* 0x000fe200000006ff */
[----:B0-----:R-:W-:-:S06]  /*1c30*/  ULEA UR6, UR7, UR6, 0x18 ;  /* 0x0000000607067291 */ /* 0x001fcc000f8ec03f */
[----:B------:R-:W-:-:S04]  /*1c40*/  IMAD.U32 R6, RZ, RZ, UR6 ;  /* 0x00000006ff067e24 */ /* 0x000fc8000f8e00ff */
[----:B------:R-:W-:-:S04]  /*1c50*/  IMAD R5, R5, 0x8, R6 ;  /* 0x0000000805057824 */ /* 0x000fc800078e0206 */
[----:B------:R0:W1:Y:S01]  /*1c60*/  SYNCS.PHASECHK.TRANS64.TRYWAIT P1, [R5+URZ], R4 ;  /* 0x00000004050075a7 */ /* 0x000062000802017f */
[----:B------:R-:W-:Y:S05]  /*1c70*/  @!P0 BRA `(.L_x_24) ;  /* 0x0000000000048947 */ /* 0x000fea0003800000 */
[----:B------:R-:W-:Y:S01]  /*1c80*/  BPT.TRAP 0x1 ;  /* 0x000000040000795c */ /* 0x000fe20000300000 */
.L_x_24:
[----:B-1----:R-:W-:Y:S05]  /*1c90*/  @P1 BRA `(.L_x_25) ;  /* 0x0000000000081947 */ /* 0x002fea0003800000 */
[----:B------:R-:W1:Y:S02]  /*1ca0*/  SYNCS.PHASECHK.TRANS64.TRYWAIT P1, [R5+URZ], R4 ;  /* 0x00000004050075a7 */ /* 0x000e64000802017f */
[----:B-1----:R-:W-:Y:S05]  /*1cb0*/  @!P1 BRA `(.L_x_26) ;  /* 0x0000006400189947 */ /* 0x002fea0003800000 */
.L_x_25:
[----:B------:R-:W-:Y:S01]  /*1cc0*/  ULEA UR6, UR5, UR45, 0xb ;  /* 0x0000002d05067291 */ /* 0x000fe2000f8e583f */
[----:B------:R-:W-:Y:S01]  /*1cd0*/  WARPGROUP.ARRIVE ;  /* 0x00000000000079c5 */ /* 0x000fe20000000000 */
[----:B------:R-:W-:Y:S01]  /*1ce0*/  ULEA UR7, UR5, UR4, 0xb ;  /* 0x0000000405077291 */ /* 0x000fe2000f8e583f */
[----:B------:R-:W-:Y:S01]  /*1cf0*/  UMOV UR9, 0x40000040 ;  /* 0x4000004000097882 */ /* 0x000fe20000000000 */
[----:B------:R-:W-:-:S03]  /*1d00*/  UMOV UR11, 0x40000040 ;  /* 0x40000040000b7882 */ /* 0x000fc60000000000 */
[----:B------:R-:W-:Y:S02]  /*1d10*/  UMOV UR8, UR6 ;  /* 0x0000000600087c82 */ /* 0x000fe40008000000 */
[----:B------:R-:W-:Y:S02]  /*1d20*/  UMOV UR10, UR7 ;  /* 0x00000007000a7c82 */ /* 0x000fe40008000000 */
[----:B------:R-:W-:Y:S01]  /*1d30*/  HGMMA.64x128x16.F32 R24, gdesc[UR8], R24, gsb0 ;  /* 0x01e00000081879f0 */ /* 0x000fe20008000818 */
[----:B------:R-:W-:Y:S02]  /*1d40*/  UIADD3 UR8, UR6, 0x2, URZ ;  /* 0x0000000206087890 */ /* 0x000fe4000fffe03f */
[----:B------:R-:W-:Y:S01]  /*1d50*/  UIADD3 UR10, UR7, 0x2, URZ ;  /* 0x00000002070a7890 */ /* 0x000fe2000fffe03f */
[----:B------:R-:W-:Y:S01]  /*1d60*/  UMOV UR9, 0x40000040 ;  /* 0x4000004000097882 */ /* 0x000fe20000000000 */
[----:B------:R-:W-:Y:S01]  /*1d70*/  UMOV UR11, 0x40000040 ;  /* 0x40000040000b7882 */ /* 0x000fe20000000000 */
[----:B------:R-:W-:-:S02]  /*1d80*/  WARPGROUP.DEPBAR.LE gsb0, 0x0 ;  /* 0x00008000000079c5 */ /* 0x000fc40000010000 */
        /* <DEDUP_REMOVED lines=46> */
[----:B------:R-:W-:Y:S01]  /*2070*/  BPT.TRAP 0x1 ;  /* 0x000000040000795c */ /* 0x000fe20000300000 */
.L_x_27:
[----:B------:R-:W-:-:S13]  /*2080*/  ISETP.NE.AND P1, PT, R102, RZ, PT ;  /* 0x000000ff6600720c */ /* 0x000fda0003f25270 */
[----:B01----:R-:W-:-:S04]  /*2090*/  @P1 IMAD R4, R3, 0x8, R6 ;  /* 0x0000000803041824 */ /* 0x003fc800078e0206 */
[----:B------:R-:W-:-:S05]  /*20a0*/  @P1 VIADD R4, R4, 0x20 ;  /* 0x0000002004041836 */ /* 0x000fca0000000000 */
[----:B------:R-:W-:-:S04]  /*20b0*/  @P1 PRMT R4, R19, 0x654, R4 ;  /* 0x0000065413041816 */ /* 0x000fc80000000004 */
[----:B------:R0:W-:Y:S01]  /*20c0*/  @P1 SYNCS.ARRIVE.TRANS64.RED.A1T0 RZ, [R4+URZ], RZ ;  /* 0x000000ff04ff19a7 */ /* 0x0001e2000810043f */
[----:B------:R-:W-:-:S13]  /*20d0*/  ISETP.GT.U32.AND P1, PT, R18, 0x1, PT ;  /* 0x000000011200780c */ /* 0x000fda0003f24070 */
[----:B0-----:R-:W-:Y:S05]  /*20e0*/  @P1 BRA `(.L_x_28) ;  /* 0x0000000000041947 */ /* 0x001fea0003800000 */
[----:B------:R-:W-:Y:S01]  /*20f0*/  BPT.TRAP 0x1 ;  /* 0x000000040000795c */ /* 0x000fe20000300000 */
.L_x_28:
[----:B------:R-:W-:Y:S01]  /*2100*/  UIADD3 UR5, UR5, 0x1, URZ ;  /* 0x0000000105057890 */ /* 0x000fe2000fffe03f */
[C---:B------:R-:W-:Y:S01]  /*2110*/  ISETP.GT.AND P2, PT, R0.reuse, 0x1, PT ;  /* 0x000000010000780c */ /* 0x040fe20003f44270 */
[----:B------:R-:W-:Y:S02]  /*2120*/  VIADD R3, R3, 0x1 ;  /* 0x0000000103037836 */ /* 0x000fe40000000000 */
[----:B------:R-:W-:Y:S01]  /*2130*/  UISETP.NE.AND UP0, UPT, UR5, 0x4, UPT ;  /* 0x000000040500788c */ /* 0x000fe2000bf05270 */
[----:B------:R-:W-:Y:S02]  /*2140*/  VIADD R0, R0, 0xffffffff ;  /* 0xffffffff00007836 */ /* 0x000fe40000000000 */
[C---:B------:R-:W-:Y:S01]  /*2150*/  ISETP.NE.AND P1, PT, R3.reuse, 0x4, PT ;  /* 0x000000040300780c */ /* 0x040fe20003f25270 */
[----:B------:R-:W-:Y:S02]  /*2160*/  USEL UR6, URZ, 0x1, UP0 ;  /* 0x000000013f067887 */ /* 0x000fe40008000000 */
[----:B------:R-:W-:Y:S01]  /*2170*/  USEL UR5, UR5, URZ, UP0 ;  /* 0x0000003f05057287 */ /* 0x000fe20008000000 */
[----:B------:R-:W-:-:S03]  /*2180*/  SEL R3, R3, RZ, P1 ;  /* 0x000000ff03037207 */ /* 0x000fc60000800000 */
[----:B------:R-:W-:Y:S01]  /*2190*/  LOP3.LUT R7, R7, UR6, RZ, 0x3c, !PT ;  /* 0x0000000607077c12 */ /* 0x000fe2000f8e3cff */
[----:B------:R-:W-:Y:S07]  /*21a0*/  @P2 BRA `(.L_x_29) ;  /* 0xfffffff800882947 */ /* 0x000fee000383ffff */
.L_x_22:
[----:B01----:R-:W0:Y:S02]  /*21b0*/  LDC R0, c[0x0][0x28c] ;  /* 0x0000a300ff007b82 */ /* 0x003e240000000800 */
[----:B0-----:R-:W-:-:S13]  /*21c0*/  ISETP.GE.AND P1, PT, R0, 0x1, PT ;  /* 0x000000010000780c */ /* 0x001fda0003f26270 */
[----:B------:R-:W-:Y:S05]  /*21d0*/  @!P1 BRA `(.L_x_30) ;  /* 0x0000000000389947 */ /* 0x000fea0003800000 */
[----:B------:R-:W-:Y:S05]  /*21e0*/  @!P0 BRA `(.L_x_31) ;  /* 0x0000000000048947 */ /* 0x000fea0003800000 */
[----:B------:R-:W-:Y:S01]  /*21f0*/  BPT.TRAP 0x1 ;  /* 0x000000040000795c */ /* 0x000fe20000300000 */
.L_x_31:
[----:B------:R-:W-:-:S13]  /*2200*/  ISETP.NE.AND P0, PT, R102, RZ, PT ;  /* 0x000000ff6600720c */ /* 0x000fda0003f05270 */
[----:B------:R-:W-:-:S05]  /*2210*/  VOTEU.ANY UP0, P0 ;  /* 0x00000000003f7886 */ /* 0x000fca0000000100 */
[----:B------:R-:W-:-:S06]  /*2220*/  @UP0 UIADD3 UR4, UR44, UR42, URZ ;  /* 0x0000002a2c040290 */ /* 0x000fcc000fffe03f */
[----:B------:R-:W-:-:S04]  /*2230*/  IMAD.U32 R0, RZ, RZ, UR4 ;  /* 0x00000004ff007e24 */ /* 0x000fc8000f8e00ff */
[----:B------:R-:W-:-:S05]  /*2240*/  @P0 IMAD.SHL.U32 R0, R0, 0x8, RZ ;  /* 0x0000000800000824 */ /* 0x000fca00078e00ff */
[----:B------:R-:W-:-:S04]  /*2250*/  @P0 LOP3.LUT R0, R0, 0x18, RZ, 0xc0, !PT ;  /* 0x0000001800000812 */ /* 0x000fc800078ec0ff */
[----:B------:R-:W-:-:S04]  /*2260*/  @P0 IADD3 R0, R6, 0x20, R0 ;  /* 0x0000002006000810 */ /* 0x000fc80007ffe000 */
[----:B------:R-:W-:-:S04]  /*2270*/  @P0 PRMT R0, R19, 0x654, R0 ;  /* 0x0000065413000816 */ /* 0x000fc80000000000 */
[----:B------:R0:W-:Y:S01]  /*2280*/  @P0 SYNCS.ARRIVE.TRANS64.RED.A1T0 RZ, [R0+URZ], RZ ;  /* 0x000000ff00ff09a7 */ /* 0x0001e2000810043f */
[----:B------:R-:W-:-:S13]  /*2290*/  ISETP.GT.U32.AND P0, PT, R18, 0x1, PT ;  /* 0x000000011200780c */ /* 0x000fda0003f04070 */
[----:B0-----:R-:W-:Y:S05]  /*22a0*/  @P0 BRA `(.L_x_30) ;  /* 0x0000000000040947 */ /* 0x001fea0003800000 */
[----:B------:R-:W-:Y:S01]  /*22b0*/  BPT.TRAP 0x1 ;  /* 0x000000040000795c */ /* 0x000fe20000300000 */
.L_x_30:
[----:B------:R-:W-:Y:S01]  /*22c0*/  IMAD.SHL.U32 R3, R100, 0x80, RZ ;  /* 0x0000008064037824 */ /* 0x000fe200078e00ff */
[----:B------:R-:W-:Y:S01]  /*22d0*/  ULDC UR6, c[0x0][0x288] ;  /* 0x0000a20000067ab9 */ /* 0x000fe20000000800 */
[----:B------:R-:W-:Y:S01]  /*22e0*/  SHF.R.S32.HI R15, RZ, 0x1f, R99 ;  /* 0x0000001fff0f7819 */ /* 0x000fe20000011463 */
[----:B------:R-:W-:Y:S01]  /*22f0*/  IMAD.SHL.U32 R7, R101, 0x80, RZ ;  /* 0x0000008065077824 */ /* 0x000fe200078e00ff */
[----:B------:R-:W-:Y:S01]  /*2300*/  ULDC.64 UR4, c[0x0][0x5d0] ;  /* 0x0001740000047ab9 */ /* 0x000fe20000000a00 */
[----:B------:R-:W-:Y:S01]  /*2310*/  LOP3.LUT R8, R3, 0x6, R94, 0xf8, !PT ;  /* 0x0000000603087812 */ /* 0x000fe200078ef85e */
[----:B------:R-:W-:Y:S01]  /*2320*/  IMAD.WIDE R100, R101, 0x80, R22 ;  /* 0x0000008065647825 */ /* 0x000fe200078e0216 */
[----:B------:R-:W-:Y:S01]  /*2330*/  ISETP.GE.AND P0, PT, R3, UR6, PT ;  /* 0x0000000603007c0c */ /* 0x000fe2000bf06270 */
[----:B------:R-:W-:Y:S01]  /*2340*/  ULDC UR6, c[0x0][0x284] ;  /* 0x0000a10000067ab9 */ /* 0x000fe20000000800 */
[----:B------:R-:W-:Y:S01]  /*2350*/  SHF.R.S32.HI R9, RZ, 0x1f, R8 ;  /* 0x0000001fff097819 */ /* 0x000fe20000011408 */
[----:B------:R-:W-:Y:S01]  /*2360*/  IMAD R0, R15, UR4, RZ ;  /* 0x000000040f007c24 */ /* 0x000fe2000f8e02ff */
[----:B------:R-:W-:-:S03]  /*2370*/  ISETP.GE.OR P0, PT, R7, UR6, P0 ;  /* 0x0000000607007c0c */ /* 0x000fc60008706670 */
[C---:B------:R-:W-:Y:S02]  /*2380*/  IMAD R11, R99.reuse, UR5, R0 ;  /* 0x00000005630b7c24 */ /* 0x040fe4000f8e0200 */
[----:B------:R-:W-:Y:S01]  /*2390*/  IMAD.WIDE.U32 R4, R99, UR4, R8 ;  /* 0x0000000463047c25 */ /* 0x000fe2000f8e0008 */
[----:B------:R-:W-:-:S03]  /*23a0*/  ULDC.64 UR4, c[0x0][0x5c8] ;  /* 0x0001720000047ab9 */ /* 0x000fc60000000a00 */
[----:B------:R-:W-:Y:S02]  /*23b0*/  IMAD R13, R101, UR4, RZ ;  /* 0x00000004650d7c24 */ /* 0x000fe4000f8e02ff */
[----:B------:R-:W-:Y:S02]  /*23c0*/  IMAD.IADD R5, R5, 0x1, R11 ;  /* 0x0000000105057824 */ /* 0x000fe400078e020b */
[C---:B------:R-:W-:Y:S02]  /*23d0*/  IMAD R13, R100.reuse, UR5, R13 ;  /* 0x00000005640d7c24 */ /* 0x040fe4000f8e020d */
[----:B------:R-:W-:-:S04]  /*23e0*/  IMAD.WIDE.U32 R104, R100, UR4, R4 ;  /* 0x0000000464687c25 */ /* 0x000fc8000f8e0004 */
[----:B------:R-:W-:Y:S01]  /*23f0*/  IMAD.MOV.U32 R0, RZ, RZ, -0x1 ;  /* 0xffffffffff007424 */ /* 0x000fe200078e00ff */
[----:B------:R-:W-:Y:S06]  /*2400*/  @P0 BRA `(.L_x_32) ;  /* 0x0000004000040947 */ /* 0x000fec0003800000 */
[----:B-----5:R-:W-:Y:S01]  /*2410*/  FSETP.NEU.AND P1, PT, R89, RZ, PT ;  /* 0x000000ff5900720b */ /* 0x020fe20003f2d000 */
[----:B------:R-:W-:Y:S01]  /*2420*/  IMAD.IADD R4, R93, 0x1, -R3 ;  /* 0x000000015d047824 */ /* 0x000fe200078e0a03 */
[----:B------:R-:W-:Y:S01]  /*2430*/  BSSY B0, `(.L_x_32) ;  /* 0x00003fe000007945 */ /* 0x000fe20003800000 */
[----:B------:R-:W-:Y:S02]  /*2440*/  IMAD.IADD R3, R98, 0x1, -R7 ;  /* 0x0000000162037824 */ /* 0x000fe400078e0a07 */
[----:B------:R-:W-:Y:S01]  /*2450*/  IMAD.IADD R115, R105, 0x1, R13 ;  /* 0x0000000169737824 */ /* 0x000fe200078e020d */
[----:B------:R-:W-:-:S04]  /*2460*/  ISETP.GT.AND P0, PT, R4, RZ, PT ;  /* 0x000000ff0400720c */ /* 0x000fc80003f04270 */
[----:B------:R-:W-:-:S03]  /*2470*/  ISETP.GT.AND P3, PT, R3, RZ, P0 ;  /* 0x000000ff0300720c */ /* 0x000fc60000764270 */
[----:B------:R-:W-:Y:S10]  /*2480*/  @!P1 BRA `(.L_x_33) ;  /* 0x0000002c00289947 */ /* 0x000ff40003800000 */
[----:B------:R-:W0:Y:S01]  /*2490*/  LDC.64 R108, c[0x0][0x5b8] ;  /* 0x00016e00ff6c7b82 */ /* 0x000e220000000a00 */
[----:B------:R-:W-:-:S07]  /*24a0*/  ULDC.64 UR4, c[0x0][0x5c0] ;  /* 0x0001700000047ab9 */ /* 0x000fce0000000a00 */
[----:B------:R-:W1:Y:S08]  /*24b0*/  LDC.64 R110, c[0x0][0x5b0] ;  /* 0x00016c00ff6e7b82 */ /* 0x000e700000000a00 */
[----:B------:R-:W2:Y:S01]  /*24c0*/  LDC.64 R112, c[0x0][0x5a8] ;  /* 0x00016a00ff707b82 */ /* 0x000ea20000000a00 */
[-C--:B0-----:R-:W-:Y:S02]  /*24d0*/  IMAD R6, R15, R108.reuse, RZ ;  /* 0x0000006c0f067224 */ /* 0x081fe400078e02ff */
[----:B------:R-:W-:-:S04]  /*24e0*/  IMAD.WIDE.U32 R106, R99, R108, R8 ;  /* 0x0000006c636a7225 */ /* 0x000fc800078e0008 */
[----:B------:R-:W-:Y:S02]  /*24f0*/  IMAD R105, R99, R109, R6 ;  /* 0x0000006d63697224 */ /* 0x000fe400078e0206 */
[-C--:B-1----:R-:W-:Y:S02]  /*2500*/  IMAD R5, R101, R110.reuse, RZ ;  /* 0x0000006e65057224 */ /* 0x082fe400078e02ff */
[----:B------:R-:W-:Y:S02]  /*2510*/  IMAD.IADD R13, R107, 0x1, R105 ;  /* 0x000000016b0d7824 */ /* 0x000fe400078e0269 */
[----:B------:R-:W-:Y:S02]  /*2520*/  IMAD.MOV.U32 R12, RZ, RZ, R106 ;  /* 0x000000ffff0c7224 */ /* 0x000fe400078e006a */
[C---:B------:R-:W-:Y:S02]  /*2530*/  IMAD R109, R100.reuse, R111, R5 ;  /* 0x0000006f646d7224 */ /* 0x040fe400078e0205 */
[----:B------:R-:W-:-:S04]  /*2540*/  IMAD.WIDE.U32 R6, R100, R110, R12 ;  /* 0x0000006e64067225 */ /* 0x000fc800078e000c */
[----:B------:R-:W-:Y:S01]  /*2550*/  IMAD.IADD R5, R7, 0x1, R109 ;  /* 0x0000000107057824 */ /* 0x000fe200078e026d */
[----:B--2---:R-:W-:-:S04]  /*2560*/  LEA R14, P1, R6, R112, 0x1 ;  /* 0x00000070060e7211 */ /* 0x004fc800078208ff */
[----:B------:R-:W-:-:S05]  /*2570*/  LEA.HI.X R15, R6, R113, R5, 0x1, P1 ;  /* 0x00000071060f7211 */ /* 0x000fca00008f0c05 */
[----:B------:R0:W2:Y:S01]  /*2580*/  @P3 LDG.E.LTC128B.U16 R5, desc[UR36][R14.64] ;  /* 0x000000240e053981 */ /* 0x0000a2000c1e1520 */
[----:B------:R-:W-:Y:S01]  /*2590*/  IMAD.WIDE.U32 R6, R100, R110, R8 ;  /* 0x0000006e64067225 */ /* 0x000fe200078e0008 */
[----:B------:R-:W-:Y:S03]  /*25a0*/  BSSY B1, `(.L_x_34) ;  /* 0x0000013000017945 */ /* 0x000fe60003800000 */
[----:B------:R-:W-:Y:S02]  /*25b0*/  IMAD.IADD R7, R109, 0x1, R7 ;  /* 0x000000016d077824 */ /* 0x000fe400078e0207 */
[----:B------:R-:W-:Y:S01]  /*25c0*/  IMAD.WIDE.U32 R20, R99, R108, R6 ;  /* 0x0000006c63147225 */ /* 0x000fe200078e0006 */
[----:B0-----:R-:W-:-:S03]  /*25d0*/  SHF.L.U64.HI R15, R110, 0x3, R111 ;  /* 0x000000036e0f7819 */ /* 0x001fc6000001026f */
[----:B------:R-:W-:Y:S01]  /*25e0*/  IMAD.IADD R7, R105, 0x1, R21 ;  /* 0x0000000169077824 */ /* 0x000fe200078e0215 */
[----:B------:R-:W-:Y:S01]  /*25f0*/  LEA R6, P4, R20, R112, 0x1 ;  /* 0x0000007014067211 */ /* 0x000fe200078808ff */
[----:B------:R-:W-:-:S03]  /*2600*/  IMAD.SHL.U32 R14, R110, 0x8, RZ ;  /* 0x000000086e0e7824 */ /* 0x000fc600078e00ff */
[----:B------:R-:W-:Y:S01]  /*2610*/  LEA.HI.X R7, R20, R113, R7, 0x1, P4 ;  /* 0x0000007114077211 */ /* 0x000fe200020f0c07 */
[----:B--2---:R-:W-:-:S05]  /*2620*/  HADD2.F32 R10, -RZ, R5.H0_H0 ;  /* 0x20000005ff0a7230 */ /* 0x004fca0000004100 */
[----:B------:R-:W-:Y:S01]  /*2630*/  FMUL R11, R10, R89 ;  /* 0x000000590a0b7220 */ /* 0x000fe20000400000 */
[----:B------:R-:W-:-:S03]  /*2640*/  LEA R10, P1, R104, UR4, 0x1 ;  /* 0x00000004680a7c11 */ /* 0x000fc6000f8208ff */
[----:B------:R-:W-:Y:S01]  /*2650*/  FFMA R24, R24, R88, R11 ;  /* 0x0000005818187223 */ /* 0x000fe2000000000b */
[----:B------:R-:W-:Y:S02]  /*2660*/  LEA.HI.X R11, R104, UR5, R115, 0x1, P1 ;  /* 0x00000005680b7c11 */ /* 0x000fe400088f0c73 */
[----:B------:R-:W-:Y:S02]  /*2670*/  ISETP.GT.AND P1, PT, R4, 0x1, PT ;  /* 0x000000010400780c */ /* 0x000fe40003f24270 */
[----:B------:R-:W-:Y:S02]  /*2680*/  F2FP.F16.F32.PACK_AB R24, RZ, R24 ;  /* 0x00000018ff18723e */ /* 0x000fe400000000ff */
[----:B------:R-:W-:-:S03]  /*2690*/  ISETP.GT.AND P2, PT, R3, RZ, P1 ;  /* 0x000000ff0300720c */ /* 0x000fc60000f44270 */
[----:B------:R0:W-:Y:S10]  /*26a0*/  @P3 STG.E.U16 desc[UR36][R10.64], R24 ;  /* 0x000000180a003986 */ /* 0x0001f4000c101524 */
[----:B------:R-:W-:Y:S05]  /*26b0*/  @!P2 BRA `(.L_x_35) ;  /* 0x000000000004a947 */ /* 0x000fea0003800000 */
[----:B------:R1:W5:Y:S02]  /*26c0*/  LDG.E.LTC128B.U16 R5, desc[UR36][R6.64+0x2] ;  /* 0x0000022406057981 */ /* 0x000364000c1e1520 */
.L_x_35:
[----:B------:R-:W-:Y:S05]  /*26d0*/  BSYNC B1 ;  /* 0x0000000000017941 */ /* 0x000fea0003800000 */
.L_x_34:
[----:B-----5:R-:W-:Y:S01]  /*26e0*/  HADD2.F32 R12, -RZ, R5.H0_H0 ;  /* 0x20000005ff0c7230 */ /* 0x020fe20000004100 */
[----:B------:R-:W-:Y:S01]  /*26f0*/  ISETP.GT.AND P0, PT, R3, 0x8, P0 ;  /* 0x000000080300780c */ /* 0x000fe20000704270 */
[----:B------:R-:W-:Y:S01]  /*2700*/  IMAD.WIDE.U32 R20, R100, R110, R14 ;  /* 0x0000006e64147225 */ /* 0x000fe200078e000e */
[----:B0-----:R-:W-:-:S03]  /*2710*/  PRMT R24, R5, 0x7610, R24 ;  /* 0x0000761005187816 */ /* 0x001fc60000000018 */
[----:B------:R-:W-:Y:S01]  /*2720*/  FMUL R12, R12, R89 ;  /* 0x000000590c0c7220 */ /* 0x000fe20000400000 */
[----:B------:R-:W-:Y:S01]  /*2730*/  IMAD.IADD R109, R109, 0x1, R21 ;  /* 0x000000016d6d7824 */ /* 0x000fe200078e0215 */
[----:B------:R-:W-:Y:S02]  /*2740*/  IADD3 R106, P3, R106, R20, RZ ;  /* 0x000000146a6a7210 */ /* 0x000fe40007f7e0ff */
[----:B------:R-:W-:-:S03]  /*2750*/  FFMA R12, R25, R88, R12 ;  /* 0x00000058190c7223 */ /* 0x000fc6000000000c */
[----:B------:R-:W-:Y:S01]  /*2760*/  IMAD.X R13, R109, 0x1, R13, P3 ;  /* 0x000000016d0d7824 */ /* 0x000fe200018e060d */
[C---:B------:R-:W-:Y:S02]  /*2770*/  LEA R14, P3, R106.reuse, R112, 0x1 ;  /* 0x000000706a0e7211 */ /* 0x040fe400078608ff */
[----:B------:R-:W-:Y:S02]  /*2780*/  F2FP.F16.F32.PACK_AB R12, RZ, R12 ;  /* 0x0000000cff0c723e */ /* 0x000fe400000000ff */
[----:B------:R-:W-:Y:S02]  /*2790*/  LEA.HI.X R15, R106, R113, R13, 0x1, P3 ;  /* 0x000000716a0f7211 */ /* 0x000fe400018f0c0d */
[----:B------:R-:W-:-:S05]  /*27a0*/  PRMT R21, R12, 0x7610, R21 ;  /* 0x000076100c157816 */ /* 0x000fca0000000015 */
[----:B------:R0:W-:Y:S04]  /*27b0*/  @P2 STG.E.U16 desc[UR36][R10.64+0x2], R21 ;  /* 0x000002150a002986 */ /* 0x0001e8000c101524 */
[----:B------:R-:W2:Y:S01]  /*27c0*/  @P0 LDG.E.LTC128B.U16 R24, desc[UR36][R14.64] ;  /* 0x000000240e180981 */ /* 0x000ea2000c1e1520 */
[----:B------:R-:W-:Y:S01]  /*27d0*/  IADD3 R20, P2, R8, R20, RZ ;  /* 0x0000001408147210 */ /* 0x000fe20007f5e0ff */
[----:B------:R-:W-:Y:S01]  /*27e0*/  BSSY B1, `(.L_x_36) ;  /* 0x0000011000017945 */ /* 0x000fe20003800000 */
[C---:B------:R-:W-:Y:S02]  /*27f0*/  SHF.L.U64.HI R13, R90.reuse, 0x1, R91 ;  /* 0x000000015a0d7819 */ /* 0x040fe4000001025b */
[----:B------:R-:W-:Y:S01]  /*2800*/  ISETP.GT.AND P1, PT, R3, 0x8, P1 ;  /* 0x000000080300780c */ /* 0x000fe20000f24270 */
[----:B0-----:R-:W-:Y:S01]  /*2810*/  IMAD.X R21, R9, 0x1, R109, P2 ;  /* 0x0000000109157824 */ /* 0x001fe200010e066d */
[----:B------:R-:W-:Y:S01]  /*2820*/  LEA R12, P2, R90, R10, 0x1 ;  /* 0x0000000a5a0c7211 */ /* 0x000fe200078408ff */
[----:B------:R-:W-:-:S04]  /*2830*/  IMAD.WIDE.U32 R20, R99, R108, R20 ;  /* 0x0000006c63147225 */ /* 0x000fc800078e0014 */
[----:B------:R-:W-:Y:S02]  /*2840*/  IMAD.X R13, R13, 0x1, R11, P2 ;  /* 0x000000010d0d7824 */ /* 0x000fe400010e060b */
[----:B------:R-:W-:Y:S02]  /*2850*/  IMAD.IADD R9, R105, 0x1, R21 ;  /* 0x0000000169097824 */ /* 0x000fe400078e0215 */
[----:B--2---:R-:W-:-:S05]  /*2860*/  HADD2.F32 R8, -RZ, R24.H0_H0 ;  /* 0x20000018ff087230 */ /* 0x004fca0000004100 */
[----:B------:R-:W-:Y:S01]  /*2870*/  FMUL R5, R8, R89 ;  /* 0x0000005908057220 */ /* 0x000fe20000400000 */
[----:B------:R-:W-:-:S03]  /*2880*/  LEA R8, P3, R20, R112, 0x1 ;  /* 0x0000007014087211 */ /* 0x000fc600078608ff */
[----:B------:R-:W-:Y:S01]  /*2890*/  FFMA R5, R26, R88, R5 ;  /* 0x000000581a057223 */ /* 0x000fe20000000005 */
[----:B------:R-:W-:-:S04]  /*28a0*/  LEA.HI.X R9, R20, R113, R9, 0x1, P3 ;  /* 0x0000007114097211 */ /* 0x000fc800018f0c09 */
[----:B------:R-:W-:-:S05]  /*28b0*/  F2FP.F16.F32.PACK_AB R5, RZ, R5 ;  /* 0x00000005ff05723e */ /* 0x000fca00000000ff */
[----:B------:R0:W-:Y:S01]  /*28c0*/  @P0 STG.E.U16 desc[UR36][R12.64], R5 ;  /* 0x000000050c000986 */ /* 0x0001e2000c101524 */
[----:B------:R-:W-:Y:S05]  /*28d0*/  @!P1 BRA `(.L_x_37) ;  /* 0x0000000000049947 */ /* 0x000fea0003800000 */
[----:B------:R2:W5:Y:S02]  /*28e0*/  LDG.E.LTC128B.U16 R24, desc[UR36][R8.64+0x2] ;  /* 0x0000022408187981 */ /* 0x000564000c1e1520 */
.L_x_37:
[----:B------:R-:W-:Y:S05]  /*28f0*/  BSYNC B1 ;  /* 0x0000000000017941 */ /* 0x000fea0003800000 */
.L_x_36:
[----:B-----5:R-:W-:Y:S01]  /*2900*/  HADD2.F32 R14, -RZ, R24.H0_H0 ;  /* 0x20000018ff0e7230 */ /* 0x020fe20000004100 */
[----:B------:R-:W-:Y:S01]  /*2910*/  ISETP.GT.AND P0, PT, R4, 0x8, PT ;  /* 0x000000080400780c */ /* 0x000fe20003f04270 */
[----:B------:R-:W-:Y:S03]  /*2920*/  BSSY B1, `(.L_x_38) ;  /* 0x0000008000017945 */ /* 0x000fe60003800000 */
[----:B------:R-:W-:Y:S01]  /*2930*/  FMUL R14, R14, R89 ;  /* 0x000000590e0e7220 */ /* 0x000fe20000400000 */
[----:B------:R-:W-:-:S03]  /*2940*/  ISETP.GT.AND P2, PT, R3, RZ, P0 ;  /* 0x000000ff0300720c */ /* 0x000fc60000744270 */
[----:B------:R-:W-:-:S05]  /*2950*/  FFMA R14, R27, R88, R14 ;  /* 0x000000581b0e7223 */ /* 0x000fca000000000e */
[----:B------:R-:W-:-:S05]  /*2960*/  F2FP.F16.F32.PACK_AB R14, RZ, R14 ;  /* 0x0000000eff0e723e */ /* 0x000fca00000000ff */
[----:B------:R3:W-:Y:S01]  /*2970*/  @P1 STG.E.U16 desc[UR36][R12.64+0x2], R14 ;  /* 0x0000020e0c001986 */ /* 0x0007e2000c101524 */
[----:B------:R-:W-:Y:S05]  /*2980*/  @!P2 BRA `(.L_x_39) ;  /* 0x000000000004a947 */ /* 0x000fea0003800000 */
[----:B------:R4:W5:Y:S02]  /*2990*/  LDG.E.LTC128B.U16 R24, desc[UR36][R6.64+0x10] ;  /* 0x0000102406187981 */ /* 0x000964000c1e1520 */
.L_x_39:
[----:B------:R-:W-:Y:S05]  /*29a0*/  BSYNC B1 ;  /* 0x0000000000017941 */ /* 0x000fea0003800000 */
.L_x_38:
[----:B---3-5:R-:W-:Y:S01]  /*29b0*/  HADD2.F32 R14, -RZ, R24.H0_H0 ;  /* 0x20000018ff0e7230 */ /* 0x028fe20000004100 */
[----:B------:R-:W-:Y:S01]  /*29c0*/  ISETP.GT.AND P1, PT, R4, 0x9, PT ;  /* 0x000000090400780c */ /* 0x000fe20003f24270 */
[----:B------:R-:W-:Y:S03]  /*29d0*/  BSSY B1, `(.L_x_40) ;  /* 0x0000008000017945 */ /* 0x000fe60003800000 */
[----:B0-----:R-:W-:Y:S01]  /*29e0*/  FMUL R5, R14, R89 ;  /* 0x000000590e057220 */ /* 0x001fe20000400000 */
[----:B------:R-:W-:-:S03]  /*29f0*/  ISETP.GT.AND P3, PT, R3, RZ, P1 ;  /* 0x000000ff0300720c */ /* 0x000fc60000f64270 */
[----:B------:R-:W-:-:S05]  /*2a00*/  FFMA R5, R28, R88, R5 ;  /* 0x000000581c057223 */ /* 0x000fca0000000005 */
[----:B------:R-:W-:-:S05]  /*2a10*/  F2FP.F16.F32.PACK_AB R5, RZ, R5 ;  /* 0x00000005ff05723e */ /* 0x000fca00000000ff */
[----:B------:R0:W-:Y:S01]  /*2a20*/  @P2 STG.E.U16 desc[UR36][R10.64+0x10], R5 ;  /* 0x000010050a002986 */ /* 0x0001e2000c101524 */
[----:B------:R-:W-:Y:S05]  /*2a30*/  @!P3 BRA `(.L_x_41) ;  /* 0x000000000004b947 */ /* 0x000fea0003800000 */
[----:B------:R3:W5:Y:S02]  /*2a40*/  LDG.E.LTC128B.U16 R24, desc[UR36][R6.64+0x12] ;  /* 0x0000122406187981 */ /* 0x000764000c1e1520 */
.L_x_41:
[----:B------:R-:W-:Y:S05]  /*2a50*/  BSYNC B1 ;  /* 0x0000000000017941 */ /* 0x000fea0003800000 */
.L_x_40:
[----:B-----5:R-:W-:Y:S01]  /*2a60*/  HADD2.F32 R14, -RZ, R24.H0_H0 ;  /* 0x20000018ff0e7230 */ /* 0x020fe20000004100 */
[----:B------:R-:W-:Y:S01]  /*2a70*/  ISETP.GT.AND P0, PT, R3, 0x8, P0 ;  /* 0x000000080300780c */ /* 0x000fe20000704270 */
[----:B------:R-:W-:Y:S03]  /*2a80*/  BSSY B1, `(.L_x_42) ;  /* 0x0000007000017945 */ /* 0x000fe60003800000 */
[----:B------:R-:W-:-:S04]  /*2a90*/  FMUL R14, R14, R89 ;  /* 0x000000590e0e7220 */ /* 0x000fc80000400000 */
[----:B------:R-:W-:-:S05]  /*2aa0*/  FFMA R14, R29, R88, R14 ;  /* 0x000000581d0e7223 */ /* 0x000fca000000000e */
[----:B------:R-:W-:-:S05]  /*2ab0*/  F2FP.F16.F32.PACK_AB R14, RZ, R14 ;  /* 0x0000000eff0e723e */ /* 0x000fca00000000ff */
[----:B------:R0:W-:Y:S01]  /*2ac0*/  @P3 STG.E.U16 desc[UR36][R10.64+0x12], R14 ;  /* 0x0000120e0a003986 */ /* 0x0001e2000c101524 */
[----:B------:R-:W-:Y:S05]  /*2ad0*/  @!P0 BRA `(.L_x_43) ;  /* 0x0000000000048947 */ /* 0x000fea0003800000 */
[----:B------:R0:W5:Y:S02]  /*2ae0*/  LDG.E.LTC128B.U16 R24, desc[UR36][R8.64+0x10] ;  /* 0x0000102408187981 */ /* 0x000164000c1e1520 */
.L_x_43:
[----:B------:R-:W-:Y:S05]  /*2af0*/  BSYNC B1 ;  /* 0x0000000000017941 */ /* 0x000fea0003800000 */
.L_x_42:
[----:B0----5:R-:W-:Y:S01]  /*2b00*/  HADD2.F32 R14, -RZ, R24.H0_H0 ;  /* 0x20000018ff0e7230 */ /* 0x021fe20000004100 */
        /* <DEDUP_REMOVED lines=8> */
.L_x_45:
[----:B------:R-:W-:Y:S05]  /*2b90*/  BSYNC B1 ;  /* 0x0000000000017941 */ /* 0x000fea0003800000 */
.L_x_44:
        /* <DEDUP_REMOVED lines=10> */
.L_x_47:
[----:B------:R-:W-:Y:S05]  /*2c40*/  BSYNC B1 ;  /* 0x0000000000017941 */ /* 0x000fea0003800000 */
.L_x_46:
[----:B0----5:R-:W-:Y:S01]  /*2c50*/  HADD2.F32 R14, -RZ, R24.H0_H0 ;  /* 0x20000018ff0e7230 */ /* 0x021fe20000004100 */
        /* <DEDUP_REMOVED lines=9> */
.L_x_49:
[----:B------:R-:W-:Y:S05]  /*2cf0*/  BSYNC B1 ;  /* 0x0000000000017941 */ /* 0x000fea0003800000 */
.L_x_48:
        /* <DEDUP_REMOVED lines=9> */
.L_x_51:
[----:B------:R-:W-:Y:S05]  /*2d90*/  BSYNC B1 ;  /* 0x0000000000017941 */ /* 0x000fea0003800000 */
.L_x_50:
        /* <DEDUP_REMOVED lines=9> */
.L_x_53:
[----:B------:R-:W-:Y:S05]  /*2e30*/  BSYNC B1 ;  /* 0x0000000000017941 */ /* 0x000fea0003800000 */
.L_x_52:
        /* <DEDUP_REMOVED lines=10> */
.L_x_55:
[----:B------:R-:W-:Y:S05]  /*2ee0*/  BSYNC B1 ;  /* 0x0000000000017941 */ /* 0x000fea0003800000 */
.L_x_54:
        /* <DEDUP_REMOVED lines=10> */
.L_x_57:
[----:B------:R-:W-:Y:S05]  /*2f90*/  BSYNC B1 ;  /* 0x0000000000017941 */ /* 0x000fea0003800000 */
.L_x_56:
        /* <DEDUP_REMOVED lines=9> */
.L_x_59:
[----:B------:R-:W-:Y:S05]  /*3030*/  BSYNC B1 ;  /* 0x0000000000017941 */ /* 0x000fea0003800000 */
.L_x_58:
        /* <DEDUP_REMOVED lines=9> */
.L_x_61:
[----:B------:R-:W-:Y:S05]  /*30d0*/  BSYNC B1 ;  /* 0x0000000000017941 */ /* 0x000fea0003800000 */
.L_x_60:
        /* <DEDUP_REMOVED lines=10> */
.L_x_63:
[----:B------:R-:W-:Y:S05]  /*3180*/  BSYNC B1 ;  /* 0x0000000000017941 */ /* 0x000fea0003800000 */
.L_x_62:
        /* <DEDUP_REMOVED lines=10> */
.L_x_65:
[----:B------:R-:W-:Y:S05]  /*3230*/  BSYNC B1 ;  /* 0x0000000000017941 */ /* 0x000fea0003800000 */
.L_x_64:
        /* <DEDUP_REMOVED lines=9> */
.L_x_67:
[----:B------:R-:W-:Y:S05]  /*32d0*/  BSYNC B1 ;  /* 0x0000000000017941 */ /* 0x000fea0003800000 */
.L_x_66:
        /* <DEDUP_REMOVED lines=9> */
.L_x_69:
[----:B------:R-:W-:Y:S05]  /*3370*/  BSYNC B1 ;  /* 0x0000000000017941 */ /* 0x000fea0003800000 */
.L_x_68:
        /* <DEDUP_REMOVED lines=10> */
.L_x_71:
[----:B------:R-:W-:Y:S05]  /*3420*/  BSYNC B1 ;  /* 0x0000000000017941 */ /* 0x000fea0003800000 */
.L_x_70:
        /* <DEDUP_REMOVED lines=10> */
.L_x_73:
[----:B------:R-:W-:Y:S05]  /*34d0*/  BSYNC B1 ;  /* 0x0000000000017941 */ /* 0x000fea0003800000 */
.L_x_72:
        /* <DEDUP_REMOVED lines=9> */
.L_x_75:
[----:B------:R-:W-:Y:S05]  /*3570*/  BSYNC B1 ;  /* 0x0000000000017941 */ /* 0x000fea0003800000 */
.L_x_74:
        /* <DEDUP_REMOVED lines=9> */
.L_x_77:
[----:B------:R-:W-:Y:S05]  /*3610*/  BSYNC B1 ;  /* 0x0000000000017941 */ /* 0x000fea0003800000 */
.L_x_76:
        /* <DEDUP_REMOVED lines=10> */
.L_x_79:
[----:B------:R-:W-:Y:S05]  /*36c0*/  BSYNC B1 ;  /* 0x0000000000017941 */ /* 0x000fea0003800000 */
.L_x_78:
        /* <DEDUP_REMOVED lines=10> */
.L_x_81:
[----:B------:R-:W-:Y:S05]  /*3770*/  BSYNC B1 ;  /* 0x0000000000017941 */ /* 0x000fea0003800000 */
.L_x_80:
        /* <DEDUP_REMOVED lines=9> */
.L_x_83:
[----:B------:R-:W-:Y:S05]  /*3810*/  BSYNC B1 ;  /* 0x0000000000017941 */ /* 0x000fea0003800000 */
.L_x_82:
        /* <DEDUP_REMOVED lines=9> */
.L_x_85:
[----:B------:R-:W-:Y:S05]  /*38b0*/  BSYNC B1 ;  /* 0x0000000000017941 */ /* 0x000fea0003800000 */
.L_x_84:
        /* <DEDUP_REMOVED lines=10> */
.L_x_87:
[----:B------:R-:W-:Y:S05]  /*3960*/  BSYNC B1 ;  /* 0x0000000000017941 */ /* 0x000fea0003800000 */
.L_x_86:
        /* <DEDUP_REMOVED lines=10> */
.L_x_89:
[----:B------:R-:W-:Y:S05]  /*3a10*/  BSYNC B1 ;  /* 0x0000000000017941 */ /* 0x000fea0003800000 */
.L_x_88:
        /* <DEDUP_REMOVED lines=9> */
.L_x_91:
[----:B------:R-:W-:Y:S05]  /*3ab0*/  BSYNC B1 ;  /* 0x0000000000017941 */ /* 0x000fea0003800000 */
.L_x_90:
        /* <DEDUP_REMOVED lines=9> */
.L_x_93:
[----:B------:R-:W-:Y:S05]  /*3b50*/  BSYNC B1 ;  /* 0x0000000000017941 */ /* 0x000fea0003800000 */
.L_x_92:
        /* <DEDUP_REMOVED lines=10> */
.L_x_95:
[----:B------:R-:W-:Y:S05]  /*3c00*/  BSYNC B1 ;  /* 0x0000000000017941 */ /* 0x000fea0003800000 */
.L_x_94:
        /* <DEDUP_REMOVED lines=10> */
.L_x_97:
[----:B------:R-:W-:Y:S05]  /*3cb0*/  BSYNC B1 ;  /* 0x0000000000017941 */ /* 0x000fea0003800000 */
.L_x_96:
        /* <DEDUP_REMOVED lines=9> */
.L_x_99:
[----:B------:R-:W-:Y:S05]  /*3d50*/  BSYNC B1 ;  /* 0x0000000000017941 */ /* 0x000fea0003800000 */
.L_x_98:
        /* <DEDUP_REMOVED lines=9> */
.L_x_101:
[----:B------:R-:W-:Y:S05]  /*3df0*/  BSYNC B1 ;  /* 0x0000000000017941 */ /* 0x000fea0003800000 */
.L_x_100:
        /* <DEDUP_REMOVED lines=10> */
.L_x_103:
[----:B------:R-:W-:Y:S05]  /*3ea0*/  BSYNC B1 ;  /* 0x0000000000017941 */ /* 0x000fea0003800000 */
.L_x_102:
        /* <DEDUP_REMOVED lines=10> */
.L_x_105:
[----:B------:R-:W-:Y:S05]  /*3f50*/  BSYNC B1 ;  /* 0x0000000000017941 */ /* 0x000fea0003800000 */
.L_x_104:
        /* <DEDUP_REMOVED lines=9> */
.L_x_107:
[----:B------:R-:W-:Y:S05]  /*3ff0*/  BSYNC B1 ;  /* 0x0000000000017941 */ /* 0x000fea0003800000 */
.L_x_106:
        /* <DEDUP_REMOVED lines=9> */
.L_x_109:
[----:B------:R-:W-:Y:S05]  /*4090*/  BSYNC B1 ;  /* 0x0000000000017941 */ /* 0x000fea0003800000 */
.L_x_108:
        /* <DEDUP_REMOVED lines=10> */
.L_x_111:
[----:B------:R-:W-:Y:S05]  /*4140*/  BSYNC B1 ;  /* 0x0000000000017941 */ /* 0x000fea0003800000 */
.L_x_110:
        /* <DEDUP_REMOVED lines=10> */
.L_x_113:
[----:B------:R-:W-:Y:S05]  /*41f0*/  BSYNC B1 ;  /* 0x0000000000017941 */ /* 0x000fea0003800000 */
.L_x_112:
        /* <DEDUP_REMOVED lines=9> */
.L_x_115:
[----:B------:R-:W-:Y:S05]  /*4290*/  BSYNC B1 ;  /* 0x0000000000017941 */ /* 0x000fea0003800000 */
.L_x_114:
        /* <DEDUP_REMOVED lines=9> */
.L_x_117:
[----:B------:R-:W-:Y:S05]  /*4330*/  BSYNC B1 ;  /* 0x0000000000017941 */ /* 0x000fea0003800000 */
.L_x_116:
        /* <DEDUP_REMOVED lines=10> */
.L_x_119:
[----:B------:R-:W-:Y:S05]  /*43e0*/  BSYNC B1 ;  /* 0x0000000000017941 */ /* 0x000fea0003800000 */
.L_x_118:
        /* <DEDUP_REMOVED lines=10> */
.L_x_121:
[----:B------:R-:W-:Y:S05]  /*4490*/  BSYNC B1 ;  /* 0x0000000000017941 */ /* 0x000fea0003800000 */
.L_x_120:
        /* <DEDUP_REMOVED lines=9> */
.L_x_123:
[----:B------:R-:W-:Y:S05]  /*4530*/  BSYNC B1 ;  /* 0x0000000000017941 */ /* 0x000fea0003800000 */
.L_x_122:
        /* <DEDUP_REMOVED lines=9> */
.L_x_125:
[----:B------:R-:W-:Y:S05]  /*45d0*/  BSYNC B1 ;  /* 0x0000000000017941 */ /* 0x000fea0003800000 */
.L_x_124:
        /* <DEDUP_REMOVED lines=10> */
.L_x_127:
[----:B------:R-:W-:Y:S05]  /*4680*/  BSYNC B1 ;  /* 0x0000000000017941 */ /* 0x000fea0003800000 */
.L_x_126:
        /* <DEDUP_REMOVED lines=10> */
.L_x_129:
[----:B------:R-:W-:Y:S05]  /*4730*/  BSYNC B1 ;  /* 0x0000000000017941 */ /* 0x000fea0003800000 */
.L_x_128:
        /* <DEDUP_REMOVED lines=9> */
.L_x_131:
[----:B------:R-:W-:Y:S05]  /*47d0*/  BSYNC B1 ;  /* 0x0000000000017941 */ /* 0x000fea0003800000 */
.L_x_130:
        /* <DEDUP_REMOVED lines=9> */
.L_x_133:
[----:B------:R-:W-:Y:S05]  /*4870*/  BSYNC B1 ;  /* 0x0000000000017941 */ /* 0x000fea0003800000 */
.L_x_132:
        /* <DEDUP_REMOVED lines=10> */
.L_x_135:
[----:B------:R-:W-:Y:S05]  /*4920*/  BSYNC B1 ;  /* 0x0000000000017941 */ /* 0x000fea0003800000 */
.L_x_134:
        /* <DEDUP_REMOVED lines=10> */
.L_x_137:
[----:B------:R-:W-:Y:S05]  /*49d0*/  BSYNC B1 ;  /* 0x0000000000017941 */ /* 0x000fea0003800000 */
.L_x_136:
        /* <DEDUP_REMOVED lines=9> */
.L_x_139:
[----:B------:R-:W-:Y:S05]  /*4a70*/  BSYNC B1 ;  /* 0x0000000000017941 */ /* 0x000fea0003800000 */
.L_x_138:
        /* <DEDUP_REMOVED lines=9> */
.L_x_141:
[----:B------:R-:W-:Y:S05]  /*4b10*/  BSYNC B1 ;  /* 0x0000000000017941 */ /* 0x000fea0003800000 */
.L_x_140:
        /* <DEDUP_REMOVED lines=10> */
.L_x_143:
[----:B------:R-:W-:Y:S05]  /*4bc0*/  BSYNC B1 ;  /* 0x0000000000017941 */ /* 0x000fea0003800000 */
.L_x_142:
        /* <DEDUP_REMOVED lines=10> */
.L_x_145:
[----:B------:R-:W-:Y:S05]  /*4c70*/  BSYNC B1 ;  /* 0x0000000000017941 */ /* 0x000fea0003800000 */
.L_x_144:
        /* <DEDUP_REMOVED lines=9> */
.L_x_147:
[----:B------:R-:W-:Y:S05]  /*4d10*/  BSYNC B1 ;  /* 0x0000000000017941 */ /* 0x000fea0003800000 */
.L_x_146:
        /* <DEDUP_REMOVED lines=9> */
.L_x_149:
[----:B------:R-:W-:Y:S05]  /*4db0*/  BSYNC B1 ;  /* 0x0000000000017941 */ /* 0x000fea0003800000 */
.L_x_148:
        /* <DEDUP_REMOVED lines=10> */
.L_x_151:
[----:B------:R-:W-:Y:S05]  /*4e60*/  BSYNC B1 ;  /* 0x0000000000017941 */ /* 0x000fea0003800000 */
.L_x_150:
[----:B0----5:R-:W-:Y:S01]  /*4e70*/  HADD2.F32 R14, -RZ, R24.H0_H0 ;  /* 0x20000018ff0e7230 */ /* 0x021fe20000004100 */
[----:B------:R-:W-:Y:S01]  /*4e80*/  ISETP.GT.AND P1, PT, R4, 0x79, PT ;  /* 0x000000790400780c */ /* 0x000fe20003f24270 */
[----:B------:R-:W-:Y:S01]  /*4e90*/  @P2 IMAD.MOV.U32 R4, RZ, RZ, R10 ;  /* 0x000000ffff042224 */ /* 0x000fe200078e000a */
[----:B------:R-:W-:Y:S02]  /*4ea0*/  BSSY B1, `(.L_x_152) ;  /* 0x000000a000017945 */ /* 0x000fe40003800000 */
[----:B------:R-:W-:Y:S01]  /*4eb0*/  FMUL R5, R14, R89 ;  /* 0x000000590e057220 */ /* 0x000fe20000400000 */
[----:B------:R-:W-:-:S03]  /*4ec0*/  ISETP.GT.AND P3, PT, R3, RZ, P1 ;  /* 0x000000ff0300720c */ /* 0x000fc60000f64270 */
[----:B------:R-:W-:-:S05]  /*4ed0*/  FFMA R5, R84, R88, R5 ;  /* 0x0000005854057223 */ /* 0x000fca0000000005 */
[----:B------:R-:W-:-:S04]  /*4ee0*/  F2FP.F16.F32.PACK_AB R5, RZ, R5 ;  /* 0x00000005ff05723e */ /* 0x000fc800000000ff */
[----:B------:R-:W-:Y:S01]  /*4ef0*/  PRMT R14, R5, 0x7610, R14 ;  /* 0x00007610050e7816 */ /* 0x000fe2000000000e */
[----:B------:R-:W-:-:S05]  /*4f00*/  @P2 IMAD.MOV.U32 R5, RZ, RZ, R11 ;  /* 0x000000ffff052224 */ /* 0x000fca00078e000b */
[----:B------:R0:W-:Y:S01]  /*4f10*/  @P2 STG.E.U16 desc[UR36][R4.64+0xf0], R14 ;  /* 0x0000f00e04002986 */ /* 0x0001e2000c101524 */
[----:B------:R-:W-:Y:S05]  /*4f20*/  @!P3 BRA `(.L_x_153) ;  /* 0x000000000004b947 */ /* 0x000fea0003800000 */
[----:B------:R0:W5:Y:S02]  /*4f30*/  LDG.E.LTC128B.U16 R24, desc[UR36][R6.64+0xf2] ;  /* 0x0000f22406187981 */ /* 0x000164000c1e1520 */
.L_x_153:
[----:B------:R-:W-:Y:S05]  /*4f40*/  BSYNC B1 ;  /* 0x0000000000017941 */ /* 0x000fea0003800000 */
.L_x_152:
        /* <DEDUP_REMOVED lines=9> */
.L_x_155:
[----:B------:R-:W-:Y:S05]  /*4fe0*/  BSYNC B1 ;  /* 0x0000000000017941 */ /* 0x000fea0003800000 */
.L_x_154:
[----:B0----5:R-:W-:Y:S01]  /*4ff0*/  HADD2.F32 R4, -RZ, R24.H0_H0 ;  /* 0x20000018ff047230 */ /* 0x021fe20000004100 */
[----:B------:R-:W-:Y:S01]  /*5000*/  ISETP.GT.AND P1, PT, R3, 0x8, P1 ;  /* 0x000000080300780c */ /* 0x000fe20000f24270 */
[----:B------:R-:W-:Y:S03]  /*5010*/  BSSY B1, `(.L_x_156) ;  /* 0x000000a000017945 */ /* 0x000fe60003800000 */
[----:B------:R-:W-:Y:S01]  /*5020*/  FMUL R5, R4, R89 ;  /* 0x0000005904057220 */ /* 0x000fe20000400000 */
[----:B------:R-:W-:-:S03]  /*5030*/  @P0 IMAD.MOV.U32 R4, RZ, RZ, R12 ;  /* 0x000000ffff040224 */ /* 0x000fc600078e000c */
[----:B------:R-:W-:-:S05]  /*5040*/  FFMA R5, R86, R88, R5 ;  /* 0x0000005856057223 */ /* 0x000fca0000000005 */
[----:B------:R-:W-:-:S04]  /*5050*/  F2FP.F16.F32.PACK_AB R5, RZ, R5 ;  /* 0x00000005ff05723e */ /* 0x000fc800000000ff */
[----:B-1-34-:R-:W-:Y:S01]  /*5060*/  PRMT R6, R5, 0x7610, R6 ;  /* 0x0000761005067816 */ /* 0x01afe20000000006 */
[----:B------:R-:W-:-:S05]  /*5070*/  @P0 IMAD.MOV.U32 R5, RZ, RZ, R13 ;  /* 0x000000ffff050224 */ /* 0x000fca00078e000d */
[----:B------:R0:W-:Y:S01]  /*5080*/  @P0 STG.E.U16 desc[UR36][R4.64+0xf0], R6 ;  /* 0x0000f00604000986 */ /* 0x0001e2000c101524 */
[----:B------:R-:W-:Y:S05]  /*5090*/  @!P1 BRA `(.L_x_157) ;  /* 0x0000000000049947 */ /* 0x000fea0003800000 */
[----:B------:R1:W5:Y:S02]  /*50a0*/  LDG.E.LTC128B.U16 R24, desc[UR36][R8.64+0xf2] ;  /* 0x0000f22408187981 */ /* 0x000364000c1e1520 */
.L_x_157:
[----:B------:R-:W-:Y:S05]  /*50b0*/  BSYNC B1 ;  /* 0x0000000000017941 */ /* 0x000fea0003800000 */
.L_x_156:
[----:B------:R-:W-:Y:S05]  /*50c0*/  @!P1 BRA `(.L_x_158) ;  /* 0x0000001000d09947 */ /* 0x000fea0003800000 */
[----:B-----5:R-:W-:-:S05]  /*50d0*/  HADD2.F32 R24, -RZ, R24.H0_H0 ;  /* 0x20000018ff187230 */ /* 0x020fca0000004100 */
[----:B------:R-:W-:-:S04]  /*50e0*/  FMUL R24, R24, R89 ;  /* 0x0000005918187220 */ /* 0x000fc80000400000 */
[----:B------:R-:W-:-:S05]  /*50f0*/  FFMA R24, R87, R88, R24 ;  /* 0x0000005857187223 */ /* 0x000fca0000000018 */
[----:B------:R-:W-:-:S05]  /*5100*/  F2FP.F16.F32.PACK_AB R24, RZ, R24 ;  /* 0x00000018ff18723e */ /* 0x000fca00000000ff */
[----:B------:R3:W-:Y:S01]  /*5110*/  STG.E.U16 desc[UR36][R12.64+0xf2], R24 ;  /* 0x0000f2180c007986 */ /* 0x0007e2000c101524 */
[----:B------:R-:W-:Y:S05]  /*5120*/  BRA `(.L_x_158) ;  /* 0x0000001000b87947 */ /* 0x000fea0003800000 */
.L_x_33:
[----:B------:R-:W-:Y:S01]  /*5130*/  ISETP.GT.AND P2, PT, R4, 0x1, PT ;  /* 0x000000010400780c */ /* 0x000fe20003f44270 */
[----:B------:R-:W-:Y:S01]  /*5140*/  ULDC.64 UR4, c[0x0][0x5c0] ;  /* 0x0001700000047ab9 */ /* 0x000fe20000000a00 */
[-C--:B------:R-:W-:Y:S01]  /*5150*/  FMUL R24, R24, R88.reuse ;  /* 0x0000005818187220 */ /* 0x080fe20000400000 */
[-C--:B------:R-:W-:Y:S01]  /*5160*/  FMUL R25, R25, R88.reuse ;  /* 0x0000005819197220 */ /* 0x080fe20000400000 */
[----:B------:R-:W-:Y:S01]  /*5170*/  ISETP.GT.AND P1, PT, R3, RZ, P2 ;  /* 0x000000ff0300720c */ /* 0x000fe20001724270 */
[-C--:B------:R-:W-:Y:S01]  /*5180*/  FMUL R26, R26, R88.reuse ;  /* 0x000000581a1a7220 */ /* 0x080fe20000400000 */
[----:B------:R-:W-:Y:S01]  /*5190*/  LEA R6, P4, R104, UR4, 0x1 ;  /* 0x0000000468067c11 */ /* 0x000fe2000f8808ff */
[----:B------:R-:W-:Y:S01]  /*51a0*/  FMUL R27, R27, R88 ;  /* 0x000000581b1b7220 */ /* 0x000fe20000400000 */
[----:B------:R-:W-:Y:S01]  /*51b0*/  F2FP.F16.F32.PACK_AB R24, RZ, R24 ;  /* 0x00000018ff18723e */ /* 0x000fe200000000ff */
[-C--:B------:R-:W-:Y:S01]  /*51c0*/  FMUL R28, R28, R88.reuse ;  /* 0x000000581c1c7220 */ /* 0x080fe20000400000 */
[----:B------:R-:W-:Y:S01]  /*51d0*/  LEA.HI.X R7, R104, UR5, R115, 0x1, P4 ;  /* 0x0000000568077c11 */ /* 0x000fe2000a0f0c73 */
[-C--:B------:R-:W-:Y:S01]  /*51e0*/  FMUL R29, R29, R88.reuse ;  /* 0x000000581d1d7220 */ /* 0x080fe20000400000 */
[----:B------:R-:W-:Y:S01]  /*51f0*/  F2FP.F16.F32.PACK_AB R25, RZ, R25 ;  /* 0x00000019ff19723e */ /* 0x000fe200000000ff */
[-C--:B------:R-:W-:Y:S01]  /*5200*/  FMUL R30, R30, R88.reuse ;  /* 0x000000581e1e7220 */ /* 0x080fe20000400000 */
[----:B------:R-:W-:Y:S01]  /*5210*/  ISETP.GT.AND P2, PT, R3, 0x8, P2 ;  /* 0x000000080300780c */ /* 0x000fe20001744270 */
[----:B------:R-:W-:Y:S01]  /*5220*/  @P3 STG.E.U16 desc[UR36][R6.64], R24 ;  /* 0x0000001806003986 */ /* 0x000fe2000c101524 */
[C---:B------:R-:W-:Y:S01]  /*5230*/  SHF.L.U64.HI R5, R90.reuse, 0x1, R91 ;  /* 0x000000015a057819 */ /* 0x040fe2000001025b */
[----:B------:R-:W-:Y:S01]  /*5240*/  FMUL R31, R31, R88 ;  /* 0x000000581f1f7220 */ /* 0x000fe20000400000 */
[----:B------:R-:W-:Y:S01]  /*5250*/  LEA R8, P3, R90, R6, 0x1 ;  /* 0x000000065a087211 */ /* 0x000fe200078608ff */
[----:B------:R-:W-:Y:S01]  /*5260*/  @P1 STG.E.U16 desc[UR36][R6.64+0x2], R25 ;  /* 0x0000021906001986 */ /* 0x000fe2000c101524 */
[----:B------:R-:W-:Y:S01]  /*5270*/  ISETP.GT.AND P1, PT, R3, 0x8, P0 ;  /* 0x000000080300780c */ /* 0x000fe20000724270 */
[----:B------:R-:W-:Y:S01]  /*5280*/  FMUL R32, R32, R88 ;  /* 0x0000005820207220 */ /* 0x000fe20000400000 */
[----:B------:R-:W-:Y:S01]  /*5290*/  F2FP.F16.F32.PACK_AB R26, RZ, R26 ;  /* 0x0000001aff1a723e */ /* 0x000fe200000000ff */
[----:B------:R-:W-:Y:S01]  /*52a0*/  IMAD.X R9, R5, 0x1, R7, P3 ;  /* 0x0000000105097824 */ /* 0x000fe200018e0607 */
[----:B------:R-:W-:Y:S01]  /*52b0*/  F2FP.F16.F32.PACK_AB R27, RZ, R27 ;  /* 0x0000001bff1b723e */ /* 0x000fe200000000ff */
[-C--:B------:R-:W-:Y:S01]  /*52c0*/  FMUL R33, R33, R88.reuse ;  /* 0x0000005821217220 */ /* 0x080fe20000400000 */
[----:B------:R-:W-:Y:S01]  /*52d0*/  ISETP.GT.AND P0, PT, R4, 0x8, PT ;  /* 0x000000080400780c */ /* 0x000fe20003f04270 */
[----:B------:R-:W-:Y:S01]  /*52e0*/  FMUL R34, R34, R88 ;  /* 0x0000005822227220 */ /* 0x000fe20000400000 */
[----:B------:R-:W-:Y:S01]  /*52f0*/  F2FP.F16.F32.PACK_AB R28, RZ, R28 ;  /* 0x0000001cff1c723e */ /* 0x000fe200000000ff */
[-C--:B------:R-:W-:Y:S01]  /*5300*/  FMUL R35, R35, R88.reuse ;  /* 0x0000005823237220 */ /* 0x080fe20000400000 */
[C---:B------:R-:W-:Y:S01]  /*5310*/  ISETP.GT.AND P4, PT, R3.reuse, RZ, P0 ;  /* 0x000000ff0300720c */ /* 0x040fe20000784270 */
[-C--:B------:R-:W-:Y:S01]  /*5320*/  FMUL R36, R36, R88.reuse ;  /* 0x0000005824247220 */ /* 0x080fe20000400000 */
[----:B------:R-:W-:Y:S01]  /*5330*/  F2FP.F16.F32.PACK_AB R29, RZ, R29 ;  /* 0x0000001dff1d723e */ /* 0x000fe200000000ff */
[----:B------:R-:W-:Y:S01]  /*5340*/  @P1 STG.E.U16 desc[UR36][R8.64], R26 ;  /* 0x0000001a08001986 */ /* 0x000fe2000c101524 */
[----:B------:R-:W-:Y:S01]  /*5350*/  ISETP.GT.AND P1, PT, R3, 0x8, P0 ;  /* 0x000000080300780c */ /* 0x000fe20000724270 */
[----:B------:R-:W-:Y:S01]  /*5360*/  FMUL R37, R37, R88 ;  /* 0x0000005825257220 */ /* 0x000fe20000400000 */
[----:B------:R-:W-:Y:S01]  /*5370*/  F2FP.F16.F32.PACK_AB R30, RZ, R30 ;  /* 0x0000001eff1e723e */ /* 0x000fe200000000ff */
[----:B------:R-:W-:Y:S01]  /*5380*/  @P2 STG.E.U16 desc[UR36][R8.64+0x2], R27 ;  /* 0x0000021b08002986 */ /* 0x000fe2000c101524 */
[----:B------:R-:W-:Y:S01]  /*5390*/  ISETP.GT.AND P2, PT, R4, 0x9, PT ;  /* 0x000000090400780c */ /* 0x000fe20003f44270 */
[-C--:B------:R-:W-:Y:S01]  /*53a0*/  FMUL R38, R38, R88.reuse ;  /* 0x0000005826267220 */ /* 0x080fe20000400000 */
[----:B------:R-:W-:Y:S01]  /*53b0*/  F2FP.F16.F32.PACK_AB R31, RZ, R31 ;  /* 0x0000001fff1f723e */ /* 0x000fe200000000ff */
[-C--:B------:R-:W-:Y:S01]  /*53c0*/  FMUL R39, R39, R88.reuse ;  /* 0x0000005827277220 */ /* 0x080fe20000400000 */
[C---:B------:R-:W-:Y:S01]  /*53d0*/  ISETP.GT.AND P3, PT, R3.reuse, RZ, P2 ;  /* 0x000000ff0300720c */ /* 0x040fe20001764270 */
[----:B------:R-:W-:Y:S01]  /*53e0*/  @P4 STG.E.U16 desc[UR36][R6.64+0x10], R28 ;  /* 0x0000101c06004986 */ /* 0x000fe2000c101524 */
[----:B------:R-:W-:Y:S01]  /*53f0*/  ISETP.GT.AND P2, PT, R3, 0x8, P2 ;  /* 0x000000080300780c */ /* 0x000fe20001744270 */
[-C--:B------:R-:W-:Y:S01]  /*5400*/  FMUL R40, R40, R88.reuse ;  /* 0x0000005828287220 */ /* 0x080fe20000400000 */
[----:B------:R-:W-:Y:S01]  /*5410*/  ISETP.GT.AND P0, PT, R4, 0x10, PT ;  /* 0x000000100400780c */ /* 0x000fe20003f04270 */
[----:B------:R-:W-:Y:S01]  /*5420*/  FMUL R41, R41, R88 ;  /* 0x0000005829297220 */ /* 0x000fe20000400000 */
[----:B------:R-:W-:Y:S01]  /*5430*/  F2FP.F16.F32.PACK_AB R32, RZ, R32 ;  /* 0x00000020ff20723e */ /* 0x000fe200000000ff */
[-C--:B------:R-:W-:Y:S01]  /*5440*/  FMUL R42, R42, R88.reuse ;  /* 0x000000582a2a7220 */ /* 0x080fe20000400000 */
[----:B------:R-:W-:Y:S01]  /*5450*/  ISETP.GT.AND P4, PT, R3, RZ, P0 ;  /* 0x000000ff0300720c */ /* 0x000fe20000784270 */
[-C--:B------:R-:W-:Y:S01]  /*5460*/  FMUL R43, R43, R88.reuse ;  /* 0x000000582b2b7220 */ /* 0x080fe20000400000 */
[----:B------:R-:W-:Y:S01]  /*5470*/  F2FP.F16.F32.PACK_AB R33, RZ, R33 ;  /* 0x00000021ff21723e */ /* 0x000fe200000000ff */
[----:B------:R-:W-:Y:S01]  /*5480*/  FMUL R44, R44, R88 ;  /* 0x000000582c2c7220 */ /* 0x000fe20000400000 */
[----:B------:R-:W-:Y:S01]  /*5490*/  F2FP.F16.F32.PACK_AB R34, RZ, R34 ;  /* 0x00000022ff22723e */ /* 0x000fe200000000ff */
[----:B------:R-:W-:Y:S01]  /*54a0*/  @P3 STG.E.U16 desc[UR36][R6.64+0x12], R29 ;  /* 0x0000121d06003986 */ /* 0x000fe2000c101524 */
[----:B------:R-:W-:Y:S01]  /*54b0*/  ISETP.GT.AND P3, PT, R4, 0x11, PT ;  /* 0x000000110400780c */ /* 0x000fe20003f64270 */
[-C--:B------:R-:W-:Y:S01]  /*54c0*/  FMUL R45, R45, R88.reuse ;  /* 0x000000582d2d7220 */ /* 0x080fe20000400000 */
[----:B------:R-:W-:Y:S01]  /*54d0*/  F2FP.F16.F32.PACK_AB R35, RZ, R35 ;  /* 0x00000023ff23723e */ /* 0x000fe200000000ff */
[----:B------:R-:W-:Y:S01]  /*54e0*/  @P1 STG.E.U16 desc[UR36][R8.64+0x10], R30 ;  /* 0x0000101e08001986 */ /* 0x000fe2000c101524 */
[C---:B------:R-:W-:Y:S01]  /*54f0*/  ISETP.GT.AND P1, PT, R3.reuse, 0x8, P0 ;  /* 0x000000080300780c */ /* 0x040fe20000724270 */
[-C--:B------:R-:W-:Y:S01]  /*5500*/  FMUL R46, R46, R88.reuse ;  /* 0x000000582e2e7220 */ /* 0x080fe20000400000 */
[----:B------:R-:W-:Y:S01]  /*5510*/  ISETP.GT.AND P0, PT, R4, 0x18, PT ;  /* 0x000000180400780c */ /* 0x000fe20003f04270 */
[----:B------:R-:W-:Y:S01]  /*5520*/  @P2 STG.E.U16 desc[UR36][R8.64+0x12], R31 ;  /* 0x0000121f08002986 */ /* 0x000fe2000c101524 */
[----:B------:R-:W-:Y:S01]  /*5530*/  ISETP.GT.AND P2, PT, R3, RZ, P3 ;  /* 0x000000ff0300720c */ /* 0x000fe20001f44270 */
[-C--:B------:R-:W-:Y:S01]  /*5540*/  FMUL R47, R47, R88.reuse ;  /* 0x000000582f2f7220 */ /* 0x080fe20000400000 */
[C---:B------:R-:W-:Y:S01]  /*5550*/  ISETP.GT.AND P3, PT, R3.reuse, 0x8, P3 ;  /* 0x000000080300780c */ /* 0x040fe20001f64270 */
[----:B------:R-:W-:Y:S01]  /*5560*/  @P4 STG.E.U16 desc[UR36][R6.64+0x20], R32 ;  /* 0x0000202006004986 */ /* 0x000fe2000c101524 */
[----:B------:R-:W-:Y:S01]  /*5570*/  ISETP.GT.AND P4, PT, R3, RZ, P0 ;  /* 0x000000ff0300720c */ /* 0x000fe20000784270 */
[----:B------:R-:W-:Y:S01]  /*5580*/  FMUL R48, R48, R88 ;  /* 0x0000005830307220 */ /* 0x000fe20000400000 */
[----:B------:R-:W-:Y:S01]  /*5590*/  F2FP.F16.F32.PACK_AB R36, RZ, R36 ;  /* 0x00000024ff24723e */ /* 0x000fe200000000ff */
[-C--:B------:R-:W-:Y:S01]  /*55a0*/  FMUL R49, R49, R88.reuse ;  /* 0x0000005831317220 */ /* 0x080fe20000400000 */
[----:B------:R-:W-:Y:S01]  /*55b0*/  F2FP.F16.F32.PACK_AB R37, RZ, R37 ;  /* 0x00000025ff25723e */ /* 0x000fe200000000ff */
[----:B------:R-:W-:Y:S01]  /*55c0*/  FMUL R50, R50, R88 ;  /* 0x0000005832327220 */ /* 0x000fe20000400000 */
[----:B------:R-:W-:Y:S01]  /*55d0*/  F2FP.F16.F32.PACK_AB R38, RZ, R38 ;  /* 0x00000026ff26723e */ /* 0x000fe200000000ff */
[----:B------:R-:W-:Y:S01]  /*55e0*/  FMUL R51, R51, R88 ;  /* 0x0000005833337220 */ /* 0x000fe20000400000 */
[----:B------:R-:W-:Y:S01]  /*55f0*/  F2FP.F16.F32.PACK_AB R39, RZ, R39 ;  /* 0x00000027ff27723e */ /* 0x000fe200000000ff */
[----:B------:R-:W-:Y:S01]  /*5600*/  @P2 STG.E.U16 desc[UR36][R6.64+0x22], R33 ;  /* 0x0000222106002986 */ /* 0x000fe2000c101524 */
[----:B------:R-:W-:Y:S01]  /*5610*/  F2FP.F16.F32.PACK_AB R40, RZ, R40 ;  /* 0x00000028ff28723e */ /* 0x000fe200000000ff */
[-C--:B------:R-:W-:Y:S01]  /*5620*/  FMUL R52, R52, R88.reuse ;  /* 0x0000005834347220 */ /* 0x080fe20000400000 */
[----:B------:R-:W-:Y:S01]  /*5630*/  F2FP.F16.F32.PACK_AB R41, RZ, R41 ;  /* 0x00000029ff29723e */ /* 0x000fe200000000ff */
[----:B------:R-:W-:Y:S01]  /*5640*/  @P1 STG.E.U16 desc[UR36][R8.64+0x20], R34 ;  /* 0x0000202208001986 */ /* 0x000fe2000c101524 */
[----:B------:R-:W-:Y:S01]  /*5650*/  ISETP.GT.AND P1, PT, R3, 0x8, P0 ;  /* 0x000000080300780c */ /* 0x000fe20000724270 */
[-C--:B------:R-:W-:Y:S01]  /*5660*/  FMUL R53, R53, R88.reuse ;  /* 0x0000005835357220 */ /* 0x080fe20000400000 */
[C---:B------:R-:W-:Y:S01]  /*5670*/  ISETP.GT.AND P0, PT, R4.reuse, 0x20, PT ;  /* 0x000000200400780c */ /* 0x040fe20003f04270 */
[----:B------:R-:W-:Y:S01]  /*5680*/  @P3 STG.E.U16 desc[UR36][R8.64+0x22], R35 ;  /* 0x0000222308003986 */ /* 0x000fe2000c101524 */
[----:B------:R-:W-:Y:S01]  /*5690*/  ISETP.GT.AND P3, PT, R4, 0x19, PT ;  /* 0x000000190400780c */ /* 0x000fe20003f64270 */
[----:B------:R-:W-:Y:S01]  /*56a0*/  FMUL R54, R54, R88 ;  /* 0x0000005836367220 */ /* 0x000fe20000400000 */
[----:B------:R-:W-:Y:S01]  /*56b0*/  F2FP.F16.F32.PACK_AB R42, RZ, R42 ;  /* 0x0000002aff2a723e */ /* 0x000fe200000000ff */
[----:B------:R-:W-:Y:S01]  /*56c0*/  @P4 STG.E.U16 desc[UR36][R6.64+0x30], R36 ;  /* 0x0000302406004986 */ /* 0x000fe2000c101524 */
[----:B------:R-:W-:Y:S01]  /*56d0*/  ISETP.GT.AND P2, PT, R3, RZ, P3 ;  /* 0x000000ff0300720c */ /* 0x000fe20001f44270 */
[-C--:B------:R-:W-:Y:S01]  /*56e0*/  FMUL R55, R55, R88.reuse ;  /* 0x0000005837377220 */ /* 0x080fe20000400000 */
[C---:B------:R-:W-:Y:S01]  /*56f0*/  ISETP.GT.AND P3, PT, R3.reuse, 0x8, P3 ;  /* 0x000000080300780c */ /* 0x040fe20001f64270 */
[-C--:B------:R-:W-:Y:S01]  /*5700*/  FMUL R56, R56, R88.reuse ;  /* 0x0000005838387220 */ /* 0x080fe20000400000 */
[----:B------:R-:W-:Y:S01]  /*5710*/  ISETP.GT.AND P4, PT, R3, RZ, P0 ;  /* 0x000000ff0300720c */ /* 0x000fe20000784270 */
[-C--:B------:R-:W-:Y:S01]  /*5720*/  FMUL R57, R57, R88.reuse ;  /* 0x0000005839397220 */ /* 0x080fe20000400000 */
[----:B------:R-:W-:Y:S01]  /*5730*/  F2FP.F16.F32.PACK_AB R43, RZ, R43 ;  /* 0x0000002bff2b723e */ /* 0x000fe200000000ff */
[----:B------:R-:W-:Y:S01]  /*5740*/  FMUL R58, R58, R88 ;  /* 0x000000583a3a7220 */ /* 0x000fe20000400000 */
[----:B------:R-:W-:Y:S01]  /*5750*/  F2FP.F16.F32.PACK_AB R44, RZ, R44 ;  /* 0x0000002cff2c723e */ /* 0x000fe200000000ff */
[-C--:B------:R-:W-:Y:S01]  /*5760*/  FMUL R59, R59, R88.reuse ;  /* 0x000000583b3b7220 */ /* 0x080fe20000400000 */
[----:B------:R-:W-:Y:S01]  /*5770*/  F2FP.F16.F32.PACK_AB R45, RZ, R45 ;  /* 0x0000002dff2d723e */ /* 0x000fe200000000ff */
[----:B------:R-:W-:Y:S01]  /*5780*/  FMUL R60, R60, R88 ;  /* 0x000000583c3c7220 */ /* 0x000fe20000400000 */
[----:B------:R-:W-:Y:S01]  /*5790*/  F2FP.F16.F32.PACK_AB R46, RZ, R46 ;  /* 0x0000002eff2e723e */ /* 0x000fe200000000ff */
[----:B------:R-:W-:Y:S01]  /*57a0*/  @P2 STG.E.U16 desc[UR36][R6.64+0x32], R37 ;  /* 0x0000322506002986 */ /* 0x000fe2000c101524 */
[----:B------:R-:W-:Y:S01]  /*57b0*/  F2FP.F16.F32.PACK_AB R47, RZ, R47 ;  /* 0x0000002fff2f723e */ /* 0x000fe200000000ff */
[----:B------:R-:W-:Y:S01]  /*57c0*/  FMUL R61, R61, R88 ;  /* 0x000000583d3d7220 */ /* 0x000fe20000400000 */
[----:B------:R-:W-:Y:S01]  /*57d0*/  F2FP.F16.F32.PACK_AB R48, RZ, R48 ;  /* 0x00000030ff30723e */ /* 0x000fe200000000ff */
[----:B------:R-:W-:Y:S01]  /*57e0*/  @P1 STG.E.U16 desc[UR36][R8.64+0x30], R38 ;  /* 0x0000302608001986 */ /* 0x000fe2000c101524 */
[----:B------:R-:W-:Y:S01]  /*57f0*/  ISETP.GT.AND P1, PT, R3, 0x8, P0 ;  /* 0x000000080300780c */ /* 0x000fe20000724270 */
[-C--:B------:R-:W-:Y:S01]  /*5800*/  FMUL R62, R62, R88.reuse ;  /* 0x000000583e3e7220 */ /* 0x080fe20000400000 */
[C---:B------:R-:W-:Y:S01]  /*5810*/  ISETP.GT.AND P0, PT, R4.reuse, 0x28, PT ;  /* 0x000000280400780c */ /* 0x040fe20003f04270 */
[----:B------:R-:W-:Y:S01]  /*5820*/  @P3 STG.E.U16 desc[UR36][R8.64+0x32], R39 ;  /* 0x0000322708003986 */ /* 0x000fe2000c101524 */
[----:B------:R-:W-:Y:S01]  /*5830*/  ISETP.GT.AND P3, PT, R4, 0x21, PT ;  /* 0x000000210400780c */ /* 0x000fe20003f64270 */
[-C--:B------:R-:W-:Y:S01]  /*5840*/  FMUL R63, R63, R88.reuse ;  /* 0x000000583f3f7220 */ /* 0x080fe20000400000 */
[----:B------:R-:W-:Y:S01]  /*5850*/  F2FP.F16.F32.PACK_AB R49, RZ, R49 ;  /* 0x00000031ff31723e */ /* 0x000fe200000000ff */
[----:B------:R-:W-:Y:S01]  /*5860*/  @P4 STG.E.U16 desc[UR36][R6.64+0x40], R40 ;  /* 0x0000402806004986 */ /* 0x000fe2000c101524 */
[C---:B------:R-:W-:Y:S01]  /*5870*/  ISETP.GT.AND P2, PT, R3.reuse, RZ, P3 ;  /* 0x000000ff0300720c */ /* 0x040fe20001f44270 */
[-C--:B------:R-:W-:Y:S01]  /*5880*/  FMUL R64, R64, R88.reuse ;  /* 0x0000005840407220 */ /* 0x080fe20000400000 */
[----:B------:R-:W-:Y:S01]  /*5890*/  ISETP.GT.AND P3, PT, R3, 0x8, P3 ;  /* 0x000000080300780c */ /* 0x000fe20001f64270 */
[-C--:B------:R-:W-:Y:S01]  /*58a0*/  FMUL R65, R65, R88.reuse ;  /* 0x0000005841417220 */ /* 0x080fe20000400000 */
        /* <DEDUP_REMOVED lines=62> */
[----:B------:R-:W-:-:S02]  /*5c90*/  F2FP.F16.F32.PACK_AB R68, RZ, R68 ;  /* 0x00000044ff44723e */ /* 0x000fc400000000ff */
[----:B------:R-:W-:Y:S01]  /*5ca0*/  F2FP.F16.F32.PACK_AB R69, RZ, R69 ;  /* 0x00000045ff45723e */ /* 0x000fe200000000ff */
[----:B------:R-:W-:Y:S01]  /*5cb0*/  @P1 STG.E.U16 desc[UR36][R8.64+0x60], R50 ;  /* 0x0000603208001986 */ /* 0x000fe2000c101524 */
[C---:B------:R-:W-:Y:S02]  /*5cc0*/  ISETP.GT.AND P1, PT, R3.reuse, 0x8, P0 ;  /* 0x000000080300780c */ /* 0x040fe40000724270 */
[C---:B------:R-:W-:Y:S01]  /*5cd0*/  ISETP.GT.AND P0, PT, R4.reuse, 0x40, PT ;  /* 0x000000400400780c */ /* 0x040fe20003f04270 */
[----:B------:R-:W-:Y:S01]  /*5ce0*/  @P3 STG.E.U16 desc[UR36][R8.64+0x62], R51 ;  /* 0x0000623308003986 */ /* 0x000fe2000c101524 */
[----:B------:R-:W-:Y:S02]  /*5cf0*/  ISETP.GT.AND P3, PT, R4, 0x39, PT ;  /* 0x000000390400780c */ /* 0x000fe40003f64270 */
[----:B------:R-:W-:Y:S01]  /*5d00*/  F2FP.F16.F32.PACK_AB R70, RZ, R70 ;  /* 0x00000046ff46723e */ /* 0x000fe200000000ff */
[----:B------:R-:W-:Y:S01]  /*5d10*/  @P4 STG.E.U16 desc[UR36][R6.64+0x70], R52 ;  /* 0x0000703406004986 */ /* 0x000fe2000c101524 */
[----:B------:R-:W-:-:S02]  /*5d20*/  ISETP.GT.AND P2, PT, R3, RZ, P3 ;  /* 0x000000ff0300720c */ /* 0x000fc40001f44270 */
[C---:B------:R-:W-:Y:S02]  /*5d30*/  ISETP.GT.AND P3, PT, R3.reuse, 0x8, P3 ;  /* 0x000000080300780c */ /* 0x040fe40001f64270 */
[----:B------:R-:W-:Y:S02]  /*5d40*/  ISETP.GT.AND P4, PT, R3, RZ, P0 ;  /* 0x000000ff0300720c */ /* 0x000fe40000784270 */
[----:B------:R-:W-:Y:S02]  /*5d50*/  F2FP.F16.F32.PACK_AB R71, RZ, R71 ;  /* 0x00000047ff47723e */ /* 0x000fe400000000ff */
[----:B------:R-:W-:Y:S02]  /*5d60*/  F2FP.F16.F32.PACK_AB R72, RZ, R72 ;  /* 0x00000048ff48723e */ /* 0x000fe400000000ff */
[----:B------:R-:W-:Y:S02]  /*5d70*/  F2FP.F16.F32.PACK_AB R73, RZ, R73 ;  /* 0x00000049ff49723e */ /* 0x000fe400000000ff */
        /* <DEDUP_REMOVED lines=33> */
[----:B------:R-:W-:-:S03]  /*5f90*/  F2FP.F16.F32.PACK_AB R87, RZ, R87 ;  /* 0x00000057ff57723e */ /* 0x000fc600000000ff */
[----:B------:R-:W-:Y:S04]  /*5fa0*/  @P2 STG.E.U16 desc[UR36][R6.64+0x92], R61 ;  /* 0x0000923d06002986 */ /* 0x000fe8000c101524 */
[----:B------:R-:W-:Y:S01]  /*5fb0*/  @P1 STG.E.U16 desc[UR36][R8.64+0x90], R62 ;  /* 0x0000903e08001986 */ /* 0x000fe2000c101524 */
[----:B------:R-:W-:Y:S02]  /*5fc0*/  ISETP.GT.AND P1, PT, R3, 0x8, P0 ;  /* 0x000000080300780c */ /* 0x000fe40000724270 */
[C---:B------:R-:W-:Y:S01]  /*5fd0*/  ISETP.GT.AND P0, PT, R4.reuse, 0x58, PT ;  /* 0x000000580400780c */ /* 0x040fe20003f04270 */
[----:B------:R-:W-:Y:S01]  /*5fe0*/  @P3 STG.E.U16 desc[UR36][R8.64+0x92], R63 ;  /* 0x0000923f08003986 */ /* 0x000fe2000c101524 */
[----:B------:R-:W-:-:S03]  /*5ff0*/  ISETP.GT.AND P3, PT, R4, 0x51, PT ;  /* 0x000000510400780c */ /* 0x000fc60003f64270 */
[----:B------:R-:W-:Y:S01]  /*6000*/  @P4 STG.E.U16 desc[UR36][R6.64+0xa0], R64 ;  /* 0x0000a04006004986 */ /* 0x000fe2000c101524 */
[C---:B------:R-:W-:Y:S02]  /*6010*/  ISETP.GT.AND P2, PT, R3.reuse, RZ, P3 ;  /* 0x000000ff0300720c */ /* 0x040fe40001f44270 */
[C---:B------:R-:W-:Y:S02]  /*6020*/  ISETP.GT.AND P3, PT, R3.reuse, 0x8, P3 ;  /* 0x000000080300780c */ /* 0x040fe40001f64270 */
[----:B------:R-:W-:-:S09]  /*6030*/  ISETP.GT.AND P4, PT, R3, RZ, P0 ;  /* 0x000000ff0300720c */ /* 0x000fd20000784270 */
        /* <DEDUP_REMOVED lines=9> */
[C---:B------:R-:W-:Y:S02]  /*60d0*/  ISETP.GT.AND P3, PT, R3.reuse, RZ, P0 ;  /* 0x000000ff0300720c */ /* 0x040fe40000764270 */
[----:B------:R-:W-:-:S07]  /*60e0*/  ISETP.GT.AND P0, PT, R3, 0x8, P0 ;  /* 0x000000080300780c */ /* 0x000fce0000704270 */
[----:B------:R-:W-:Y:S04]  /*60f0*/  @P2 STG.E.U16 desc[UR36][R6.64+0xb2], R69 ;  /* 0x0000b24506002986 */ /* 0x000fe8000c101524 */
[----:B------:R-:W-:Y:S01]  /*6100*/  @P1 STG.E.U16 desc[UR36][R8.64+0xb0], R70 ;  /* 0x0000b04608001986 */ /* 0x000fe2000c101524 */
[----:B------:R-:W-:-:S03]  /*6110*/  ISETP.GT.AND P1, PT, R4, 0x68, PT ;  /* 0x000000680400780c */ /* 0x000fc60003f24270 */
        /* <DEDUP_REMOVED lines=11> */
[C---:B------:R-:W-:Y:S02]  /*61d0*/  ISETP.GT.AND P2, PT, R3.reuse, RZ, P0 ;  /* 0x000000ff0300720c */ /* 0x040fe40000744270 */
[----:B------:R-:W-:Y:S01]  /*61e0*/  ISETP.GT.AND P0, PT, R3, 0x8, P0 ;  /* 0x000000080300780c */ /* 0x000fe20000704270 */
[----:B------:R-:W-:Y:S01]  /*61f0*/  @P3 STG.E.U16 desc[UR36][R6.64+0xd0], R76 ;  /* 0x0000d04c06003986 */ /* 0x000fe2000c101524 */
[----:B------:R-:W-:-:S04]  /*6200*/  ISETP.GT.AND P3, PT, R4, 0x70, PT ;  /* 0x000000700400780c */ /* 0x000fc80003f64270 */
[C---:B------:R-:W-:Y:S02]  /*6210*/  ISETP.GT.AND P4, PT, R3.reuse, RZ, P3 ;  /* 0x000000ff0300720c */ /* 0x040fe40001f84270 */
[----:B------:R-:W-:-:S03]  /*6220*/  ISETP.GT.AND P3, PT, R3, 0x8, P3 ;  /* 0x000000080300780c */ /* 0x000fc60001f64270 */
[----:B------:R-:W-:Y:S01]  /*6230*/  @P2 STG.E.U16 desc[UR36][R6.64+0xd2], R77 ;  /* 0x0000d24d06002986 */ /* 0x000fe2000c101524 */
[----:B------:R-:W-:-:S03]  /*6240*/  ISETP.GT.AND P2, PT, R4, 0x79, PT ;  /* 0x000000790400780c */ /* 0x000fc60003f44270 */
[----:B------:R-:W-:Y:S01]  /*6250*/  @P1 STG.E.U16 desc[UR36][R8.64+0xd0], R78 ;  /* 0x0000d04e08001986 */ /* 0x000fe2000c101524 */
[----:B------:R-:W-:-:S03]  /*6260*/  ISETP.GT.AND P1, PT, R4, 0x78, PT ;  /* 0x000000780400780c */ /* 0x000fc60003f24270 */
[----:B------:R-:W-:Y:S01]  /*6270*/  @P0 STG.E.U16 desc[UR36][R8.64+0xd2], R79 ;  /* 0x0000d24f08000986 */ /* 0x000fe2000c101524 */
[----:B------:R-:W-:-:S03]  /*6280*/  ISETP.GT.AND P0, PT, R4, 0x71, PT ;  /* 0x000000710400780c */ /* 0x000fc60003f04270 */
[----:B------:R-:W-:Y:S01]  /*6290*/  @P4 STG.E.U16 desc[UR36][R6.64+0xe0], R80 ;  /* 0x0000e05006004986 */ /* 0x000fe2000c101524 */
[C---:B------:R-:W-:Y:S02]  /*62a0*/  ISETP.GT.AND P4, PT, R3.reuse, RZ, P0 ;  /* 0x000000ff0300720c */ /* 0x040fe40000784270 */
[----:B------:R-:W-:-:S11]  /*62b0*/  ISETP.GT.AND P0, PT, R3, 0x8, P0 ;  /* 0x000000080300780c */ /* 0x000fd60000704270 */
[----:B------:R-:W-:Y:S02]  /*62c0*/  @P4 IMAD.MOV.U32 R4, RZ, RZ, R6 ;  /* 0x000000ffff044224 */ /* 0x000fe400078e0006 */
[----:B------:R-:W-:-:S05]  /*62d0*/  @P4 IMAD.MOV.U32 R5, RZ, RZ, R7 ;  /* 0x000000ffff054224 */ /* 0x000fca00078e0007 */
[----:B------:R0:W-:Y:S01]  /*62e0*/  @P4 STG.E.U16 desc[UR36][R4.64+0xe2], R81 ;  /* 0x0000e25104004986 */ /* 0x0001e2000c101524 */
[C---:B------:R-:W-:Y:S02]  /*62f0*/  ISETP.GT.AND P4, PT, R3.reuse, RZ, P2 ;  /* 0x000000ff0300720c */ /* 0x040fe40001784270 */
[----:B------:R-:W-:Y:S01]  /*6300*/  ISETP.GT.AND P2, PT, R3, 0x8, P2 ;  /* 0x000000080300780c */ /* 0x000fe20001744270 */
[----:B0-----:R-:W-:Y:S02]  /*6310*/  @P3 IMAD.MOV.U32 R4, RZ, RZ, R8 ;  /* 0x000000ffff043224 */ /* 0x001fe400078e0008 */
[----:B------:R-:W-:-:S05]  /*6320*/  @P3 IMAD.MOV.U32 R5, RZ, RZ, R9 ;  /* 0x000000ffff053224 */ /* 0x000fca00078e0009 */
[----:B------:R0:W-:Y:S01]  /*6330*/  @P3 STG.E.U16 desc[UR36][R4.64+0xe0], R82 ;  /* 0x0000e05204003986 */ /* 0x0001e2000c101524 */
[C---:B------:R-:W-:Y:S02]  /*6340*/  ISETP.GT.AND P3, PT, R3.reuse, RZ, P1 ;  /* 0x000000ff0300720c */ /* 0x040fe40000f64270 */
[----:B------:R-:W-:Y:S01]  /*6350*/  ISETP.GT.AND P1, PT, R3, 0x8, P1 ;  /* 0x000000080300780c */ /* 0x000fe20000f24270 */
[----:B0-----:R-:W-:Y:S02]  /*6360*/  @P0 IMAD.MOV.U32 R4, RZ, RZ, R8 ;  /* 0x000000ffff040224 */ /* 0x001fe400078e0008 */
[----:B------:R-:W-:-:S05]  /*6370*/  @P0 IMAD.MOV.U32 R5, RZ, RZ, R9 ;  /* 0x000000ffff050224 */ /* 0x000fca00078e0009 */
[----:B------:R0:W-:Y:S03]  /*6380*/  @P0 STG.E.U16 desc[UR36][R4.64+0xe2], R83 ;  /* 0x0000e25304000986 */ /* 0x0001e6000c101524 */
[----:B0-----:R-:W-:Y:S02]  /*6390*/  @P3 IMAD.MOV.U32 R4, RZ, RZ, R6 ;  /* 0x000000ffff043224 */ /* 0x001fe400078e0006 */
[----:B------:R-:W-:-:S05]  /*63a0*/  @P3 IMAD.MOV.U32 R5, RZ, RZ, R7 ;  /* 0x000000ffff053224 */ /* 0x000fca00078e0007 */
[----:B------:R0:W-:Y:S04]  /*63b0*/  @P3 STG.E.U16 desc[UR36][R4.64+0xf0], R84 ;  /* 0x0000f05404003986 */ /* 0x0001e8000c101524 */
[----:B------:R4:W-:Y:S01]  /*63c0*/  @P4 STG.E.U16 desc[UR36][R6.64+0xf2], R85 ;  /* 0x0000f25506004986 */ /* 0x0009e2000c101524 */
[----:B0-----:R-:W-:Y:S02]  /*63d0*/  @P1 IMAD.MOV.U32 R4, RZ, RZ, R8 ;  /* 0x000000ffff041224 */ /* 0x001fe400078e0008 */
[----:B------:R-:W-:-:S05]  /*63e0*/  @P1 IMAD.MOV.U32 R5, RZ, RZ, R9 ;  /* 0x000000ffff051224 */ /* 0x000fca00078e0009 */
[----:B------:R4:W-:Y:S04]  /*63f0*/  @P1 STG.E.U16 desc[UR36][R4.64+0xf0], R86 ;  /* 0x0000f05604001986 */ /* 0x0009e8000c101524 */
[----:B------:R4:W-:Y:S02]  /*6400*/  @P2 STG.E.U16 desc[UR36][R8.64+0xf2], R87 ;  /* 0x0000f25708002986 */ /* 0x0009e4000c101524 */
.L_x_158:
[----:B------:R-:W-:Y:S05]  /*6410*/  BSYNC B0 ;  /* 0x0000000000007941 */ /* 0x000fea0003800000 */
.L_x_32:
[----:B------:R-:W-:Y:S01]  /*6420*/  IADD3 R16, P0, R16, UR38, RZ ;  /* 0x0000002610107c10 */ /* 0x000fe2000ff1e0ff */
[----:B------:R-:W-:Y:S01]  /*6430*/  ULDC.64 UR4, c[0x0][0x650] ;  /* 0x0001940000047ab9 */ /* 0x000fe20000000a00 */
[----:B------:R-:W-:Y:S01]  /*6440*/  PRMT R3, RZ, 0x7610, R3 ;  /* 0x00007610ff037816 */ /* 0x000fe20000000003 */
[----:B------:R-:W-:Y:S01]  /*6450*/  IMAD.MOV.U32 R100, RZ, RZ, -0x1 ;  /* 0xffffffffff647424 */ /* 0x000fe200078e00ff */
[----:B------:R-:W-:Y:S01]  /*6460*/  IADD3.X R17, R17, UR41, RZ, P0, !PT ;  /* 0x0000002911117c10 */ /* 0x000fe200087fe4ff */
[----:B------:R-:W-:Y:S01]  /*6470*/  IMAD.MOV.U32 R99, RZ, RZ, -0x1 ;  /* 0xffffffffff637424 */ /* 0x000fe200078e00ff */
[----:B------:R-:W-:-:S04]  /*6480*/  ISETP.GE.U32.AND P0, PT, R16, UR4, PT ;  /* 0x0000000410007c0c */ /* 0x000fc8000bf06070 */
[----:B------:R-:W-:-:S13]  /*6490*/  ISETP.GE.U32.AND.EX P0, PT, R17, UR5, PT, P0 ;  /* 0x0000000511007c0c */ /* 0x000fda000bf06100 */
[----:B------:R-:W-:Y:S05]  /*64a0*/  @P0 BRA `(.L_x_159) ;  /* 0x00000004004c0947 */ /* 0x000fea0003800000 */
[----:B------:R-:W0:Y:S01]  /*64b0*/  LDC.64 R10, c[0x0][0x628] ;  /* 0x00018a00ff0a7b82 */ /* 0x000e220000000a00 */
[----:B---3--:R-:W3:Y:S01]  /*64c0*/  S2R R12, SR_CTAID.X ;  /* 0x00000000000c7919 */ /* 0x008ee20000002500 */
[----:B-12-4-:R-:W-:Y:S02]  /*64d0*/  IMAD.MOV.U32 R8, RZ, RZ, R16 ;  /* 0x000000ffff087224 */ /* 0x016fe400078e0010 */
[----:B------:R-:W-:Y:S01]  /*64e0*/  IMAD.MOV.U32 R9, RZ, RZ, R17 ;  /* 0x000000ffff097224 */ /* 0x000fe200078e0011 */
[----:B------:R-:W1:Y:S03]  /*64f0*/  S2R R20, SR_CTAID.Y ;  /* 0x0000000000147919 */ /* 0x000e660000002600 */
[----:B------:R-:W2:Y:S08]  /*6500*/  LDC R0, c[0x0][0x630] ;  /* 0x00018c00ff007b82 */ /* 0x000eb00000000800 */
[----:B------:R-:W4:Y:S01]  /*6510*/  LDC.64 R14, c[0x0][0x620] ;  /* 0x00018800ff0e7b82 */ /* 0x000f220000000a00 */
[----:B0-----:R-:W-:-:S04]  /*6520*/  ISETP.NE.U32.AND P0, PT, R10, RZ, PT ;  /* 0x000000ff0a00720c */ /* 0x001fc80003f05070 */
[----:B------:R-:W-:-:S13]  /*6530*/  ISETP.NE.AND.EX P0, PT, R11, RZ, PT, P0 ;  /* 0x000000ff0b00720c */ /* 0x000fda0003f05300 */
[----:B-1234-:R-:W-:Y:S05]  /*6540*/  @!P0 BRA `(.L_x_160) ;  /* 0x0000000000288947 */ /* 0x01efea0003800000 */
        /* <DEDUP_REMOVED lines=10> */
.L_x_160:
[-CC-:B------:R-:W-:Y:S01]  /*65f0*/  SHF.R.U64 R99, R8, R0.reuse, R9.reuse ;  /* 0x0000000008637219 */ /* 0x180fe20000001209 */
[----:B------:R-:W0:Y:S01]  /*6600*/  LDC.64 R26, c[0x0][0x640] ;  /* 0x00019000ff1a7b82 */ /* 0x000e220000000a00 */
[----:B------:R-:W-:Y:S01]  /*6610*/  SHF.R.U32.HI R0, RZ, R0, R9 ;  /* 0x00000000ff007219 */ /* 0x000fe20000011609 */
[----:B------:R-:W-:Y:S01]  /*6620*/  ULDC UR4, c[0x0][0x150] ;  /* 0x0000540000047ab9 */ /* 0x000fe20000000800 */
[----:B------:R-:W-:Y:S02]  /*6630*/  IADD3 R3, P0, RZ, -R99, RZ ;  /* 0x80000063ff037210 */ /* 0x000fe40007f1e0ff */
[----:B------:R-:W-:-:S03]  /*6640*/  I2FP.F32.U32 R7, R12 ;  /* 0x0000000c00077245 */ /* 0x000fc60000201000 */
[----:B------:R-:W1:Y:S01]  /*6650*/  LDC R6, c[0x0][0x618] ;  /* 0x00018600ff067b82 */ /* 0x000e620000000800 */
[----:B------:R-:W-:Y:S02]  /*6660*/  IMAD.X R5, RZ, RZ, ~R0, P0 ;  /* 0x000000ffff057224 */ /* 0x000fe400000e0e00 */
[----:B------:R-:W-:Y:S01]  /*6670*/  FMUL R7, R7, UR4 ;  /* 0x0000000407077c20 */ /* 0x000fe20008400000 */
[----:B------:R-:W-:Y:S01]  /*6680*/  ULDC UR4, c[0x0][0x154] ;  /* 0x0000550000047ab9 */ /* 0x000fe20000000800 */
[-C--:B------:R-:W-:Y:S02]  /*6690*/  IMAD R0, R5, R14.reuse, RZ ;  /* 0x0000000e05007224 */ /* 0x080fe400078e02ff */
[C---:B------:R-:W-:Y:S01]  /*66a0*/  IMAD.WIDE.U32 R4, R3.reuse, R14, R16 ;  /* 0x0000000e03047225 */ /* 0x040fe200078e0010 */
[----:B------:R-:W2:Y:S01]  /*66b0*/  LDC R11, c[0x0][0x608] ;  /* 0x00018200ff0b7b82 */ /* 0x000ea20000000800 */
[----:B------:R-:W3:Y:S02]  /*66c0*/  F2I.U32.TRUNC.NTZ R7, R7 ;  /* 0x0000000700077305 */ /* 0x000ee4000020f000 */
[----:B------:R-:W-:-:S04]  /*66d0*/  IMAD R3, R3, R15, R0 ;  /* 0x0000000f03037224 */ /* 0x000fc800078e0200 */
[----:B------:R-:W-:Y:S01]  /*66e0*/  IMAD.IADD R3, R5, 0x1, R3 ;  /* 0x0000000105037824 */ /* 0x000fe200078e0203 */
[----:B------:R-:W4:Y:S01]  /*66f0*/  LDC R8, c[0x0][0x658] ;  /* 0x00019600ff087b82 */ /* 0x000f220000000800 */
[----:B------:R-:W-:Y:S02]  /*6700*/  I2FP.F32.U32 R5, R20 ;  /* 0x0000001400057245 */ /* 0x000fe40000201000 */
[----:B0-----:R-:W-:-:S04]  /*6710*/  ISETP.NE.U32.AND P0, PT, R26, RZ, PT ;  /* 0x000000ff1a00720c */ /* 0x001fc80003f05070 */
[----:B------:R-:W-:Y:S01]  /*6720*/  ISETP.NE.AND.EX P0, PT, R27, RZ, PT, P0 ;  /* 0x000000ff1b00720c */ /* 0x000fe20003f05300 */
[----:B------:R-:W0:Y:S01]  /*6730*/  LDC R9, c[0x0][0x144] ;  /* 0x00005100ff097b82 */ /* 0x000e220000000800 */
[-C--:B-1----:R-:W-:Y:S01]  /*6740*/  SHF.R.U64 R13, R4, R6.reuse, R3 ;  /* 0x00000006040d7219 */ /* 0x082fe20000001203 */
[----:B---3--:R-:W-:Y:S01]  /*6750*/  IMAD.MOV R7, RZ, RZ, -R7 ;  /* 0x000000ffff077224 */ /* 0x008fe200078e0a07 */
[----:B------:R-:W-:Y:S01]  /*6760*/  SHF.R.U32.HI R0, RZ, R6, R3 ;  /* 0x00000006ff007219 */ /* 0x000fe20000011603 */
[----:B------:R-:W-:-:S04]  /*6770*/  FMUL R6, R5, UR4 ;  /* 0x0000000405067c20 */ /* 0x000fc80008400000 */
[----:B------:R-:W1:Y:S01]  /*6780*/  LDC R21, c[0x0][0x148] ;  /* 0x00005200ff157b82 */ /* 0x000e620000000800 */
[----:B------:R3:W0:Y:S01]  /*6790*/  F2I.U32.TRUNC.NTZ R14, R6 ;  /* 0x00000006000e7305 */ /* 0x000622000020f000 */
[-CC-:B--2---:R-:W-:Y:S02]  /*67a0*/  SHF.R.U64 R10, R13, R11.reuse, R0.reuse ;  /* 0x0000000b0d0a7219 */ /* 0x184fe40000001200 */
[----:B------:R-:W-:-:S04]  /*67b0*/  SHF.R.U32.HI R3, RZ, R11, R0 ;  /* 0x0000000bff037219 */ /* 0x000fc80000011600 */
[----:B-----5:R-:W2:Y:S01]  /*67c0*/  LDC R24, c[0x0][0x648] ;  /* 0x00019200ff187b82 */ /* 0x020ea20000000800 */
[-CC-:B----4-:R-:W-:Y:S02]  /*67d0*/  SHF.R.U64 R15, R10, R8.reuse, R3.reuse ;  /* 0x000000080a0f7219 */ /* 0x190fe40000001203 */
[----:B------:R-:W-:-:S03]  /*67e0*/  SHF.R.U32.HI R5, RZ, R8, R3 ;  /* 0x00000008ff057219 */ /* 0x000fc60000011603 */
[----:B------:R-:W-:Y:S02]  /*67f0*/  IMAD.MOV.U32 R4, RZ, RZ, R15 ;  /* 0x000000ffff047224 */ /* 0x000fe400078e000f */
[----:B------:R-:W4:Y:S01]  /*6800*/  LDC R28, c[0x0][0x638] ;  /* 0x00018e00ff1c7b82 */ /* 0x000f220000000800 */
[----:B0-----:R-:W-:-:S07]  /*6810*/  IMAD R25, R9, R7, R12 ;  /* 0x0000000709197224 */ /* 0x001fce00078e020c */
[----:B------:R-:W0:Y:S08]  /*6820*/  LDC R29, c[0x0][0x610] ;  /* 0x00018400ff1d7b82 */ /* 0x000e300000000800 */
[----:B------:R-:W0:Y:S01]  /*6830*/  LDC R30, c[0x0][0x600] ;  /* 0x00018000ff1e7b82 */ /* 0x000e220000000800 */
[----:B-1-3--:R-:W-:Y:S05]  /*6840*/  @!P0 BRA `(.L_x_161) ;  /* 0x0000000000288947 */ /* 0x00afea0003800000 */
[----:B------:R-:W1:Y:S02]  /*6850*/  LDC R0, c[0x0][0x64c] ;  /* 0x00019300ff007b82 */ /* 0x000e640000000800 */
[----:B-1----:R-:W-:-:S05]  /*6860*/  IADD3 R3, P0, R15, R0, RZ ;  /* 0x000000000f037210 */ /* 0x002fca0007f1e0ff */
        /* <DEDUP_REMOVED lines=8> */
.L_x_161:
[----:B------:R-:W-:Y:S01]  /*68f0*/  ISETP.NE.AND P0, PT, R2, 0x1, PT ;  /* 0x000000010200780c */ /* 0x000fe20003f05270 */
[----:B------:R-:W-:Y:S01]  /*6900*/  IMAD.MOV R14, RZ, RZ, -R14 ;  /* 0x000000ffff0e7224 */ /* 0x000fe200078e0a0e */
[----:B--2---:R-:W-:Y:S02]  /*6910*/  SHF.R.U64 R0, R4, R24, R5 ;  /* 0x0000001804007219 */ /* 0x004fe40000001205 */
[----:B------:R-:W-:Y:S02]  /*6920*/  LOP3.LUT R3, R10, R97, RZ, 0xc0, !PT ;  /* 0x000000610a037212 */ /* 0x000fe400078ec0ff */
[----:B------:R-:W-:Y:S01]  /*6930*/  LOP3.LUT R6, R13, R96, RZ, 0xc0, !PT ;  /* 0x000000600d067212 */ /* 0x000fe200078ec0ff */
[----:B------:R-:W-:Y:S02]  /*6940*/  IMAD.MOV R4, RZ, RZ, -R0 ;  /* 0x000000ffff047224 */ /* 0x000fe400078e0a00 */
[----:B------:R-:W-:Y:S02]  /*6950*/  IMAD R0, R92, R0, R3 ;  /* 0x000000005c007224 */ /* 0x000fe400078e0203 */
[----:B----4-:R-:W-:-:S02]  /*6960*/  IMAD R3, R4, R28, R15 ;  /* 0x0000001c04037224 */ /* 0x010fc400078e020f */
[----:B------:R-:W-:Y:S02]  /*6970*/  @P0 IMAD R25, R21, R14, R20 ;  /* 0x0000000e15190224 */ /* 0x000fe400078e0214 */
[----:B0-----:R-:W-:Y:S02]  /*6980*/  IMAD R5, R3, R30, R6 ;  /* 0x0000001e03057224 */ /* 0x001fe400078e0206 */
[----:B------:R-:W-:Y:S02]  /*6990*/  IMAD R0, R0, R29, R25 ;  /* 0x0000001d00007224 */ /* 0x000fe400078e0219 */
[----:B------:R-:W-:-:S03]  /*69a0*/  IMAD.MOV.U32 R4, RZ, RZ, 0x1 ;  /* 0x00000001ff047424 */ /* 0x000fc600078e00ff */
[----:B------:R-:W-:Y:S02]  /*69b0*/  SEL R100, R5, R0, !P0 ;  /* 0x0000000005647207 */ /* 0x000fe40004000000 */
[----:B------:R-:W-:Y:S02]  /*69c0*/  PRMT R3, R4, 0x7610, R3 ;  /* 0x0000761004037816 */ /* 0x000fe40000000003 */
[----:B------:R-:W-:-:S07]  /*69d0*/  SEL R0, R0, R5, !P0 ;  /* 0x0000000500007207 */ /* 0x000fce0004000000 */
.L_x_159:
[----:B------:R-:W-:Y:S01]  /*69e0*/  UIADD3 UR42, UR43, UR42, URZ ;  /* 0x0000002a2b2a7290 */ /* 0x000fe2000fffe03f */
[----:B------:R-:W-:Y:S01]  /*69f0*/  LOP3.LUT P0, RZ, R3, 0xff, RZ, 0xc0, !PT ;  /* 0x000000ff03ff7812 */ /* 0x000fe2000780c0ff */
[----:B------:R-:W-:Y:S02]  /*6a00*/  IMAD.MOV.U32 R101, RZ, RZ, R0 ;  /* 0x000000ffff657224 */ /* 0x000fe400078e0000 */
[----:B------:R-:W-:Y:S02]  /*6a10*/  USHF.R.U32.HI UR4, URZ, 0x2, UR42 ;  /* 0x000000023f047899 */ /* 0x000fe4000801162a */
[----:B------:R-:W-:Y:S02]  /*6a20*/  UISETP.GT.U32.AND UP1, UPT, UR42, 0x3, UPT ;  /* 0x000000032a00788c */ /* 0x000fe4000bf24070 */
[----:B------:R-:W-:Y:S02]  /*6a30*/  ULOP3.LUT UR4, UR4, 0x1, URZ, 0xc0, !UPT ;  /* 0x0000000104047892 */ /* 0x000fe4000f8ec03f */
[----:B------:R-:W-:-:S02]  /*6a40*/  UISETP.LT.U32.AND UP1, UPT, UR43, 0x4, UP1 ;  /* 0x000000042b00788c */ /* 0x000fc40008f21070 */
[----:B------:R-:W-:Y:S02]  /*6a50*/  UISETP.NE.U32.AND UP0, UPT, UR4, 0x1, UPT ;  /* 0x000000010400788c */ /* 0x000fe4000bf05070 */
[----:B------:R-:W-:Y:S02]  /*6a60*/  USEL UR5, URZ, 0x1, !UP1 ;  /* 0x000000013f057887 */ /* 0x000fe4000c800000 */
[----:B------:R-:W-:Y:S02]  /*6a70*/  UISETP.GT.U32.AND UP0, UPT, UR43, 0x3, !UP0 ;  /* 0x000000032b00788c */ /* 0x000fe4000c704070 */
[----:B------:R-:W-:Y:S02]  /*6a80*/  ULOP3.LUT UR42, UR42, 0x3, URZ, 0xc0, !UPT ;  /* 0x000000032a2a7892 */ /* 0x000fe4000f8ec03f */
[----:B------:R-:W-:-:S04]  /*6a90*/  USEL UR4, URZ, 0x1, !UP0 ;  /* 0x000000013f047887 */ /* 0x000fc8000c000000 */
[----:B------:R-:W-:Y:S01]  /*6aa0*/  ULOP3.LUT UR40, UR4, UR40, UR5, 0x96, !UPT ;  /* 0x0000002804287292 */ /* 0x000fe2000f8e9605 */
[----:B------:R-:W-:Y:S11]  /*6ab0*/  @P0 BRA `(.L_x_162) ;  /* 0xffffffa800540947 */ /* 0x000ff6000383ffff */
[----:B------:R-:W-:Y:S05]  /*6ac0*/  EXIT ;  /* 0x000000000000794d */ /* 0x000fea0003800000 */
.L_x_7:
        /* <DEDUP_REMOVED lines=26> */
.L_x_164:
[----:B------:R-:W0:Y:S01]  /*6c70*/  LDC.64 R28, c[0x0][0x640] ;  /* 0x00019000ff1c7b82 */ /* 0x000e220000000a00 */
[-CC-:B------:R-:W-:Y:S01]  /*6c80*/  SHF.R.U64 R21, R14, R6.reuse, R15.reuse ;  /* 0x000000060e157219 */ /* 0x180fe2000000120f */
[----:B------:R-:W-:Y:S01]  /*6c90*/  IMAD.MOV.U32 R30, RZ, RZ, 0x1 ;  /* 0x00000001ff1e7424 */ /* 0x000fe200078e00ff */
[----:B------:R-:W-:Y:S02]  /*6ca0*/  SHF.R.U32.HI R6, RZ, R6, R15 ;  /* 0x00000006ff067219 */ /* 0x000fe4000001160f */
[----:B------:R-:W-:-:S03]  /*6cb0*/  IADD3 R13, P0, RZ, -R21, RZ ;  /* 0x80000015ff0d7210 */ /* 0x000fc60007f1e0ff */
[----:B------:R-:W1:Y:S02]  /*6cc0*/  LDC R12, c[0x0][0x618] ;  /* 0x00018600ff0c7b82 */ /* 0x000e640000000800 */
[----:B------:R-:W-:-:S04]  /*6cd0*/  IMAD.X R11, RZ, RZ, ~R6, P0 ;  /* 0x000000ffff0b7224 */ /* 0x000fc800000e0e06 */
[-C--:B------:R-:W-:Y:S02]  /*6ce0*/  IMAD R6, R11, R24.reuse, RZ ;  /* 0x000000180b067224 */ /* 0x080fe400078e02ff */
[----:B------:R-:W2:Y:S01]  /*6cf0*/  LDC R14, c[0x0][0x608] ;  /* 0x00018200ff0e7b82 */ /* 0x000ea20000000800 */
[----:B------:R-:W-:-:S04]  /*6d00*/  IMAD.WIDE.U32 R10, R13, R24, R16 ;  /* 0x000000180d0a7225 */ /* 0x000fc800078e0010 */
[----:B------:R-:W-:-:S03]  /*6d10*/  IMAD R13, R13, R25, R6 ;  /* 0x000000190d0d7224 */ /* 0x000fc600078e0206 */
[----:B------:R-:W3:Y:S01]  /*6d20*/  LDC R27, c[0x0][0x658] ;  /* 0x00019600ff1b7b82 */ /* 0x000ee20000000800 */
[----:B------:R-:W-:Y:S01]  /*6d30*/  IMAD.IADD R11, R11, 0x1, R13 ;  /* 0x000000010b0b7824 */ /* 0x000fe200078e020d */
[----:B0-----:R-:W-:-:S04]  /*6d40*/  ISETP.NE.U32.AND P0, PT, R28, RZ, PT ;  /* 0x000000ff1c00720c */ /* 0x001fc80003f05070 */
[----:B------:R-:W-:Y:S02]  /*6d50*/  ISETP.NE.AND.EX P0, PT, R29, RZ, PT, P0 ;  /* 0x000000ff1d00720c */ /* 0x000fe40003f05300 */
[----:B------:R-:W0:Y:S01]  /*6d60*/  LDC R20, c[0x0][0x600] ;  /* 0x00018000ff147b82 */ /* 0x000e220000000800 */
[-CC-:B-1----:R-:W-:Y:S01]  /*6d70*/  SHF.R.U64 R8, R10, R12.reuse, R11.reuse ;  /* 0x0000000c0a087219 */ /* 0x182fe2000000120b */
[----:B------:R-:W-:Y:S01]  /*6d80*/  IMAD.MOV.U32 R10, RZ, RZ, -0x1 ;  /* 0xffffffffff0a7424 */ /* 0x000fe200078e00ff */
[----:B------:R-:W-:-:S05]  /*6d90*/  SHF.R.U32.HI R11, RZ, R12, R11 ;  /* 0x0000000cff0b7219 */ /* 0x000fca000001160b */
[----:B------:R-:W1:Y:S01]  /*6da0*/  LDC R24, c[0x0][0x648] ;  /* 0x00019200ff187b82 */ /* 0x000e620000000800 */
[-CC-:B--2---:R-:W-:Y:S02]  /*6db0*/  SHF.R.U64 R23, R8, R14.reuse, R11.reuse ;  /* 0x0000000e08177219 */ /* 0x184fe4000000120b */
[----:B------:R-:W-:-:S05]  /*6dc0*/  SHF.R.U32.HI R6, RZ, R14, R11 ;  /* 0x0000000eff067219 */ /* 0x000fca000001160b */
[----:B------:R-:W2:Y:S01]  /*6dd0*/  LDC R26, c[0x0][0x638] ;  /* 0x00018e00ff1a7b82 */ /* 0x000ea20000000800 */
[-C--:B---3--:R-:W-:Y:S02]  /*6de0*/  SHF.L.U32 R10, R10, R27.reuse, RZ ;  /* 0x0000001b0a0a7219 */ /* 0x088fe400000006ff */
[-CC-:B------:R-:W-:Y:S02]  /*6df0*/  SHF.R.U64 R25, R23, R27.reuse, R6.reuse ;  /* 0x0000001b17197219 */ /* 0x180fe40000001206 */
[----:B------:R-:W-:Y:S02]  /*6e00*/  LOP3.LUT R32, RZ, R10, RZ, 0x33, !PT ;  /* 0x0000000aff207212 */ /* 0x000fe400078e33ff */
[----:B------:R-:W-:Y:S01]  /*6e10*/  SHF.R.U32.HI R11, RZ, R27, R6 ;  /* 0x0000001bff0b7219 */ /* 0x000fe20000011606 */
[----:B------:R-:W3:Y:S01]  /*6e20*/  LDC R31, c[0x0][0x610] ;  /* 0x00018400ff1f7b82 */ /* 0x000ee20000000800 */
[----:B------:R-:W-:Y:S01]  /*6e30*/  IMAD.MOV.U32 R10, RZ, RZ, R25 ;  /* 0x000000ffff0a7224 */ /* 0x000fe200078e0019 */
[----:B------:R-:W-:Y:S06]  /*6e40*/  @!P0 BRA `(.L_x_165) ;  /* 0x0000000000288947 */ /* 0x000fec0003800000 */
        /* <DEDUP_REMOVED lines=10> */
.L_x_165:
[----:B------:R-:W-:Y:S02]  /*6ef0*/  ISETP.NE.AND P0, PT, R2, 0x1, PT ;  /* 0x000000010200780c */ /* 0x000fe40003f05270 */
[----:B-1----:R-:W-:Y:S01]  /*6f00*/  SHF.R.U64 R6, R10, R24, R11 ;  /* 0x000000180a067219 */ /* 0x002fe2000000120b */
[----:B0-----:R-:W-:Y:S01]  /*6f10*/  VIADD R11, R20, 0xffffffff ;  /* 0xffffffff140b7836 */ /* 0x001fe20000000000 */
[----:B------:R-:W-:Y:S02]  /*6f20*/  SHF.L.U32 R30, R30, R27, RZ ;  /* 0x0000001b1e1e7219 */ /* 0x000fe400000006ff */
[----:B------:R-:W-:Y:S01]  /*6f30*/  LOP3.LUT R5, R23, R32, RZ, 0xc0, !PT ;  /* 0x0000002017057212 */ /* 0x000fe200078ec0ff */
[----:B------:R-:W-:-:S04]  /*6f40*/  IMAD.MOV R10, RZ, RZ, -R6 ;  /* 0x000000ffff0a7224 */ /* 0x000fc800078e0a06 */
[----:B------:R-:W-:Y:S01]  /*6f50*/  IMAD R6, R30, R6, R5 ;  /* 0x000000061e067224 */ /* 0x000fe200078e0205 */
[----:B------:R-:W-:Y:S01]  /*6f60*/  LOP3.LUT R5, R8, R11, RZ, 0xc0, !PT ;  /* 0x0000000b08057212 */ /* 0x000fe200078ec0ff */
[----:B------:R-:W-:Y:S02]  /*6f70*/  @P0 IMAD R7, R9, R22, R4 ;  /* 0x0000001609070224 */ /* 0x000fe400078e0204 */
[----:B--2---:R-:W-:Y:S02]  /*6f80*/  IMAD R4, R10, R26, R25 ;  /* 0x0000001a0a047224 */ /* 0x004fe400078e0219 */
[----:B---3--:R-:W-:Y:S02]  /*6f90*/  IMAD R7, R6, R31, R7 ;  /* 0x0000001f06077224 */ /* 0x008fe400078e0207 */
[----:B------:R-:W-:Y:S02]  /*6fa0*/  IMAD R4, R4, R20, R5 ;  /* 0x0000001404047224 */ /* 0x000fe400078e0205 */
[----:B------:R-:W-:-:S02]  /*6fb0*/  IMAD.MOV.U32 R8, RZ, RZ, 0x1 ;  /* 0x00000001ff087424 */ /* 0x000fc400078e00ff */
[----:B------:R-:W-:Y:S01]  /*6fc0*/  IMAD.MOV.U32 R6, RZ, RZ, R21 ;  /* 0x000000ffff067224 */ /* 0x000fe200078e0015 */
[----:B------:R-:W-:Y:S02]  /*6fd0*/  SEL R19, R4, R7, !P0 ;  /* 0x0000000704137207 */ /* 0x000fe40004000000 */
[----:B------:R-:W-:-:S07]  /*6fe0*/  SEL R20, R7, R4, !P0 ;  /* 0x0000000407147207 */ /* 0x000fce0004000000 */
.L_x_163:
[----:B------:R-:W-:-:S08]  /*6ff0*/  NOP ;  /* 0x0000000000007918 */ /* 0x000fd00000000000 */
[----:B------:R-:W0:-:S00]  /*7000*/  USETMAXREG.DEALLOC.CTAPOOL 0x28 ;  /* 0x00000028000079c8 */ /* 0x000e0000080e0500 */
[----:B0-----:R-:W-:-:S13]  /*7010*/  ISETP.NE.AND P0, PT, R3, RZ, PT ;  /* 0x000000ff0300720c */ /* 0x001fda0003f05270 */
[----:B------:R-:W-:Y:S05]  /*7020*/  @P0 EXIT ;  /* 0x000000000000094d */ /* 0x000fea0003800000 */
[----:B------:R-:W-:Y:S01]  /*7030*/  LOP3.LUT P0, RZ, R8, 0xff, RZ, 0xc0, !PT ;  /* 0x000000ff08ff7812 */ /* 0x000fe2000780c0ff */
[----:B------:R-:W-:Y:S02]  /*7040*/  IMAD.MOV.U32 R3, RZ, RZ, 0x1 ;  /* 0x00000001ff037424 */ /* 0x000fe400078e00ff */
[----:B------:R-:W-:-:S10]  /*7050*/  IMAD.MOV.U32 R8, RZ, RZ, RZ ;  /* 0x000000ffff087224 */ /* 0x000fd400078e00ff */
[----:B------:R-:W-:Y:S05]  /*7060*/  @!P0 BRA `(.L_x_166) ;  /* 0x0000000c00588947 */ /* 0x000fea0003800000 */
[----:B------:R-:W0:Y:S01]  /*7070*/  LDC R3, c[0x0][0x28c] ;  /* 0x0000a300ff037b82 */ /* 0x000e220000000800 */
[----:B------:R-:W-:Y:S01]  /*7080*/  ULDC UR5, c[0x0][0x658] ;  /* 0x0001960000057ab9 */ /* 0x000fe20000000800 */
[----:B------:R-:W-:Y:S01]  /*7090*/  UMOV UR6, 0xffffffff ;  /* 0xffffffff00067882 */ /* 0x000fe20000000000 */
[----:B------:R-:W-:Y:S01]  /*70a0*/  BSSY B0, `(.L_x_166) ;  /* 0x00000d2000007945 */ /* 0x000fe20003800000 */
[----:B------:R-:W-:Y:S01]  /*70b0*/  USHF.L.U32 UR6, UR6, UR5, URZ ;  /* 0x0000000506067299 */ /* 0x000fe2000800063f */
[----:B------:R-:W-:Y:S01]  /*70c0*/  IMAD.MOV.U32 R10, RZ, RZ, 0x1 ;  /* 0x00000001ff0a7424 */ /* 0x000fe200078e00ff */
[----:B------:R-:W-:Y:S01]  /*70d0*/  LOP3.LUT R13, R18, 0x2, RZ, 0xfc, !PT ;  /* 0x00000002120d7812 */ /* 0x000fe200078efcff */
[----:B------:R-:W-:Y:S01]  /*70e0*/  IMAD.MOV.U32 R8, RZ, RZ, RZ ;  /* 0x000000ffff087224 */ /* 0x000fe200078e00ff */
[----:B------:R-:W1:Y:S01]  /*70f0*/  S2UR UR8, SR_CgaCtaId ;  /* 0x00000000000879c3 */ /* 0x000e620000008800 */
[----:B------:R-:W-:Y:S01]  /*7100*/  ULDC UR4, c[0x0][0x600] ;  /* 0x0001800000047ab9 */ /* 0x000fe20000000800 */
[----:B------:R-:W-:Y:S01]  /*7110*/  UMOV UR7, 0x1 ;  /* 0x0000000100077882 */ /* 0x000fe20000000000 */
[----:B------:R-:W-:-:S02]  /*7120*/  UIADD3 UR4, UR4, -0x1, URZ ;  /* 0xffffffff04047890 */ /* 0x000fc4000fffe03f */
[----:B------:R-:W-:Y:S02]  /*7130*/  USHF.L.U32 UR5, UR7, UR5, URZ ;  /* 0x0000000507057299 */ /* 0x000fe4000800063f */
[----:B------:R-:W-:Y:S01]  /*7140*/  ULOP3.LUT UR6, URZ, UR6, URZ, 0x33, !UPT ;  /* 0x000000063f067292 */ /* 0x000fe2000f8e333f */
[----:B------:R-:W-:Y:S01]  /*7150*/  ULDC.64 UR30, c[0x0][0x198] ;  /* 0x00006600001e7ab9 */ /* 0x000fe20000000a00 */
[----:B0-----:R-:W-:-:S05]  /*7160*/  VIADD R3, R3, 0x7f ;  /* 0x0000007f03037836 */ /* 0x001fca0000000000 */
[----:B------:R-:W-:Y:S01]  /*7170*/  SHF.R.S32.HI R4, RZ, 0x1f, R3 ;  /* 0x0000001fff047819 */ /* 0x000fe20000011403 */
[----:B-1----:R-:W-:-:S03]  /*7180*/  IMAD.U32 R11, RZ, RZ, UR8 ;  /* 0x00000008ff0b7e24 */ /* 0x002fc6000f8e00ff */
[----:B------:R-:W-:Y:S01]  /*7190*/  LEA.HI R4, R4, R3, RZ, 0x7 ;  /* 0x0000000304047211 */ /* 0x000fe200078f38ff */
[----:B------:R-:W-:-:S03]  /*71a0*/  IMAD.MOV.U32 R3, RZ, RZ, 0x1 ;  /* 0x00000001ff037424 */ /* 0x000fc600078e00ff */
[----:B------:R-:W-:-:S05]  /*71b0*/  SHF.R.S32.HI R9, RZ, 0x7, R4 ;  /* 0x00000007ff097819 */ /* 0x000fca0000011404 */
[----:B------:R-:W-:-:S07]  /*71c0*/  VIADD R12, R9, 0x1 ;  /* 0x00000001090c7836 */ /* 0x000fce0000000000 */
.L_x_177:
[----:B------:R-:W-:-:S03]  /*71d0*/  UMOV UR7, 0xffffffff ;  /* 0xffffffff00077882 */ /* 0x000fc60000000000 */
[----:B------:R-:W-:Y:S05]  /*71e0*/  BRA.DIV UR7, `(.L_x_167) ;  /* 0x0000000e07e07947 */ /* 0x000fea000b800000 */
[----:B------:R-:W-:-:S13]  /*71f0*/  ELECT P6, URZ, PT ;  /* 0x00000000003f782f */ /* 0x000fda00038c0000 */
.L_x_188:
[----:B------:R-:W0:Y:S01]  /*7200*/  LDC R4, c[0x0][0x28c] ;  /* 0x0000a300ff047b82 */ /* 0x000e220000000800 */
[----:B------:R-:W-:Y:S01]  /*7210*/  BSSY B1, `(.L_x_168) ;  /* 0x0000047000017945 */ /* 0x000fe20003800000 */
[----:B0-----:R-:W-:-:S13]  /*7220*/  ISETP.LT.OR P6, PT, R4, 0x1, !P6 ;  /* 0x000000010400780c */ /* 0x001fda00077c1670 */
[----:B------:R-:W-:Y:S05]  /*7230*/  @P6 BRA `(.L_x_169) ;  /* 0x0000000400106947 */ /* 0x000fea0003800000 */
[----:B------:R-:W-:Y:S02]  /*7240*/  IMAD R20, R20, 0x2, R11 ;  /* 0x0000000214147824 */ /* 0x000fe400078e020b */
[----:B------:R-:W-:Y:S02]  /*7250*/  IMAD.SHL.U32 R19, R19, 0x80, RZ ;  /* 0x0000008013137824 */ /* 0x000fe400078e00ff */
[----:B------:R-:W-:Y:S02]  /*7260*/  IMAD.MOV.U32 R22, RZ, RZ, RZ ;  /* 0x000000ffff167224 */ /* 0x000fe400078e00ff */
[----:B------:R-:W-:Y:S02]  /*7270*/  IMAD.MOV.U32 R4, RZ, RZ, R12 ;  /* 0x000000ffff047224 */ /* 0x000fe400078e000c */
[----:B------:R-:W-:Y:S02]  /*7280*/  IMAD.MOV.U32 R5, RZ, RZ, R3 ;  /* 0x000000ffff057224 */ /* 0x000fe400078e0003 */
[----:B------:R-:W-:-:S02]  /*7290*/  IMAD.MOV.U32 R14, RZ, RZ, R8 ;  /* 0x000000ffff0e7224 */ /* 0x000fc400078e0008 */
[----:B------:R-:W-:-:S07]  /*72a0*/  IMAD.SHL.U32 R21, R20, 0x40, RZ ;  /* 0x0000004014157824 */ /* 0x000fce00078e00ff */
.L_x_172:
[----:B------:R-:W0:Y:S01]  /*72b0*/  S2UR UR7, SR_CgaCtaId ;  /* 0x00000000000779c3 */ /* 0x000e220000008800 */
[----:B------:R-:W-:Y:S02]  /*72c0*/  MOV R20, 0x400 ;  /* 0x0000040000147802 */ /* 0x000fe40000000f00 */
[----:B------:R-:W-:Y:S02]  /*72d0*/  SHF.L.U32 R7, R5, 0x1f, RZ ;  /* 0x0000001f05077819 */ /* 0x000fe400000006ff */
[----:B------:R-:W-:-:S13]  /*72e0*/  ISETP.NE.AND P1, PT, R0, RZ, PT ;  /* 0x000000ff0000720c */ /* 0x000fda0003f25270 */
[----:B------:R-:W1:Y:S01]  /*72f0*/  @!P1 LDC R15, c[0x0][0x500] ;  /* 0x00014000ff0f9b82 */ /* 0x000e620000000800 */
[----:B0-----:R-:W-:-:S05]  /*7300*/  IMAD.U32 R11, RZ, RZ, UR7 ;  /* 0x00000007ff0b7e24 */ /* 0x001fca000f8e00ff */
[----:B------:R-:W-:-:S05]  /*7310*/  LEA R23, R11, R20, 0x18 ;  /* 0x000000140b177211 */ /* 0x000fca00078ec0ff */
[----:B------:R-:W-:-:S04]  /*7320*/  IMAD R20, R14, 0x8, R23 ;  /* 0x000000080e147824 */ /* 0x000fc800078e0217 */
[----:B------:R-:W0:Y:S02]  /*7330*/  SYNCS.PHASECHK.TRANS64.TRYWAIT P0, [R20+URZ+0x20], R7 ;  /* 0x00002007140075a7 */ /* 0x000e24000800017f */
[----:B01----:R-:W-:Y:S05]  /*7340*/  @!P0 BRA `(.L_x_170) ;  /* 0x0000000c00a88947 */ /* 0x003fea0003800000 */
.L_x_189:
[----:B0-----:R-:W-:Y:S01]  /*7350*/  PRMT R7, R13, 0x9910, RZ ;  /* 0x000099100d077816 */ /* 0x001fe200000000ff */
[----:B------:R0:W-:Y:S03]  /*7360*/  @!P1 SYNCS.ARRIVE.TRANS64 RZ, [R20+URZ], R15 ;  /* 0x0000000f14ff99a7 */ /* 0x0001e6000800003f */
[----:B------:R-:W-:-:S13]  /*7370*/  ISETP.NE.AND P0, PT, R7, 0x2, PT ;  /* 0x000000020700780c */ /* 0x000fda0003f05270 */
[----:B0-----:R-:W-:Y:S05]  /*7380*/  @P0 BRA `(.L_x_171) ;  /* 0x0000000000040947 */ /* 0x001fea0003800000 */
[----:B------:R-:W-:Y:S01]  /*7390*/  BPT.TRAP 0x1 ;  /* 0x000000040000795c */ /* 0x000fe20000300000 */
.L_x_171:
[----:B------:R-:W-:Y:S01]  /*73a0*/  IMAD R7, R14, 0x4, R11 ;  /* 0x000000040e077824 */ /* 0x000fe200078e020b */
[----:B------:R-:W-:Y:S01]  /*73b0*/  R2UR UR34, R22 ;  /* 0x00000000162272ca */ /* 0x000fe200000e0000 */
[----:B------:R-:W-:Y:S01]  /*73c0*/  VIADD R4, R4, 0xffffffff ;  /* 0xffffffff04047836 */ /* 0x000fe20000000000 */
[----:B------:R-:W-:Y:S01]  /*73d0*/  R2UR UR33, R20 ;  /* 0x00000000142172ca */ /* 0x000fe200000e0000 */
[----:B------:R-:W-:Y:S01]  /*73e0*/  IMAD.SHL.U32 R7, R7, 0x1000, RZ ;  /* 0x0000100007077824 */ /* 0x000fe200078e00ff */
[----:B------:R-:W-:Y:S01]  /*73f0*/  R2UR UR36, R6 ;  /* 0x00000000062472ca */ /* 0x000fe200000e0000 */
[----:B------:R-:W-:Y:S01]  /*7400*/  UIADD3 UR14, UP0, UR30, 0xf0, URZ ;  /* 0x000000f01e0e7890 */ /* 0x000fe2000ff1e03f */
[----:B------:R-:W-:Y:S01]  /*7410*/  R2UR UR35, R21 ;  /* 0x00000000152372ca */ /* 0x000fe200000e0000 */
[--C-:B------:R-:W-:Y:S01]  /*7420*/  IMAD R7, R7, 0x2, R23.reuse ;  /* 0x0000000207077824 */ /* 0x100fe200078e0217 */
[----:B------:R-:W-:Y:S01]  /*7430*/  R2UR UR19, R19 ;  /* 0x00000000131372ca */ /* 0x000fe200000e0000 */
[----:B------:R-:W-:Y:S01]  /*7440*/  IMAD R23, R14, 0x8000, R23 ;  /* 0x000080000e177824 */ /* 0x000fe200078e0217 */
[----:B------:R-:W-:Y:S01]  /*7450*/  UIADD3 UR42, UP1, UR30, 0x1f0, URZ ;  /* 0x000001f01e2a7890 */ /* 0x000fe2000ff3e03f */
[----:B------:R-:W-:Y:S01]  /*7460*/  ISETP.GT.AND P1, PT, R4, 0x1, PT ;  /* 0x000000010400780c */ /* 0x000fe20003f24270 */
[----:B------:R-:W-:Y:S01]  /*7470*/  UIADD3.X UR15, URZ, UR31, URZ, UP0, !UPT ;  /* 0x0000001f3f0f7290 */ /* 0x000fe200087fe43f */
[----:B------:R-:W-:Y:S01]  /*7480*/  R2UR UR24, R7 ;  /* 0x00000000071872ca */ /* 0x000fe200000e0000 */
[----:B------:R-:W-:Y:S01]  /*7490*/  UIADD3 UR26, UR34, 0x40, URZ ;  /* 0x00000040221a7890 */ /* 0x000fe2000fffe03f */
[----:B------:R-:W-:Y:S01]  /*74a0*/  R2UR UR8, R23 ;  /* 0x00000000170872ca */ /* 0x000fe200000e0000 */
[----:B------:R-:W-:Y:S01]  /*74b0*/  UIADD3.X UR43, URZ, UR31, URZ, UP1, !UPT ;  /* 0x0000001f3f2b7290 */ /* 0x000fe20008ffe43f */
[----:B------:R-:W-:Y:S01]  /*74c0*/  VIADD R14, R14, 0x1 ;  /* 0x000000010e0e7836 */ /* 0x000fe20000000000 */
[----:B------:R-:W-:Y:S01]  /*74d0*/  UMOV UR7, 0x30000 ;  /* 0x0003000000077882 */ /* 0x000fe20000000000 */
[----:B------:R-:W-:Y:S01]  /*74e0*/  UMOV UR22, 0x0 ;  /* 0x0000000000167882 */ /* 0x000fe20000000000 */
[----:B------:R-:W-:Y:S01]  /*74f0*/  UMOV UR23, 0x10000000 ;  /* 0x1000000000177882 */ /* 0x000fe20000000000 */
[----:B------:R-:W-:Y:S01]  /*7500*/  UMOV UR25, UR33 ;  /* 0x0000002100197c82 */ /* 0x000fe20008000000 */
[----:B------:R-:W-:Y:S01]  /*7510*/  ISETP.NE.AND P0, PT, R14, 0x4, PT ;  /* 0x000000040e00780c */ /* 0x000fe20003f05270 */
[----:B------:R-:W-:Y:S01]  /*7520*/  UMOV UR28, UR36 ;  /* 0x00000024001c7c82 */ /* 0x000fe20008000000 */
[----:B------:R-:W-:Y:S01]  /*7530*/  UMOV UR27, UR35 ;  /* 0x00000023001b7c82 */ /* 0x000fe20008000000 */
[----:B------:R-:W-:Y:S01]  /*7540*/  UMOV UR17, UR33 ;  /* 0x0000002100117c82 */ /* 0x000fe20008000000 */
[----:B------:R-:W-:Y:S01]  /*7550*/  UIADD3 UR32, UR24, 0x100, URZ ;  /* 0x0000010018207890 */ /* 0x000fe2000fffe03f */
[----:B------:R-:W-:Y:S01]  /*7560*/  SEL R20, RZ, 0x1, P0 ;  /* 0x00000001ff147807 */ /* 0x000fe20000000000 */
[----:B------:R-:W-:Y:S01]  /*7570*/  UIADD3 UR24, UR24, 0x4100, URZ ;  /* 0x0000410018187890 */ /* 0x000fe2000fffe03f */
[----:B------:R-:W-:Y:S01]  /*7580*/  VIADD R22, R22, 0x80 ;  /* 0x0000008016167836 */ /* 0x000fe20000000000 */
[----:B------:R-:W-:Y:S01]  /*7590*/  UIADD3 UR16, UR8, 0x20100, URZ ;  /* 0x0002010008107890 */ /* 0x000fe2000fffe03f */
[----:B------:R-:W-:Y:S01]  /*75a0*/  LOP3.LUT R5, R5, R20, RZ, 0x3c, !PT ;  /* 0x0000001405057212 */ /* 0x000fe200078e3cff */
[----:B------:R-:W-:Y:S01]  /*75b0*/  UIADD3 UR8, UR8, 0x24100, URZ ;  /* 0x0002410008087890 */ /* 0x000fe2000fffe03f */
[----:B------:R-:W-:Y:S01]  /*75c0*/  SEL R14, R14, RZ, P0 ;  /* 0x000000ff0e0e7207 */ /* 0x000fe20000000000 */
[----:B------:R-:W-:Y:S01]  /*75d0*/  UMOV UR18, UR34 ;  /* 0x0000002200127c82 */ /* 0x000fe20008000000 */
[----:B------:R-:W-:Y:S01]  /*75e0*/  UMOV UR20, UR36 ;  /* 0x0000002400147c82 */ /* 0x000fe20008000000 */
[----:B------:R0:W-:Y:S01]  /*75f0*/  UTMALDG.3D.MULTICAST [UR32], [UR14], UR7, desc[UR22] ;  /* 0x000016200e0073b4 */ /* 0x0001e20008011807 */
[----:B------:R-:W-:Y:S01]  /*7600*/  UMOV UR9, UR33 ;  /* 0x0000002100097c82 */ /* 0x000fe20008000000 */
[----:B------:R-:W-:Y:S01]  /*7610*/  UMOV UR11, UR19 ;  /* 0x00000013000b7c82 */ /* 0x000fe20008000000 */
[----:B------:R-:W-:Y:S01]  /*7620*/  UMOV UR12, UR36 ;  /* 0x00000024000c7c82 */ /* 0x000fe20008000000 */
[----:B------:R-:W-:Y:S01]  /*7630*/  UMOV UR10, UR26 ;  /* 0x0000001a000a7c82 */ /* 0x000fe20008000000 */
[----:B------:R0:W-:Y:S01]  /*7640*/  UTMALDG.3D.MULTICAST [UR24], [UR14], UR7, desc[UR22] ;  /* 0x000016180e0073b4 */ /* 0x0001e20008011807 */
[----:B------:R0:W-:Y:S01]  /*7650*/  UTMALDG.3D [UR16], [UR42], desc[UR22] ;  /* 0x000016102a0075b4 */ /* 0x0001e20008011000 */
[----:B------:R0:W-:Y:S02]  /*7660*/  UTMALDG.3D [UR8], [UR42], desc[UR22] ;  /* 0x000016082a0075b4 */ /* 0x0001e40008011000 */
[----:B0-----:R-:W-:Y:S05]  /*7670*/  @P1 BRA `(.L_x_172) ;  /* 0xfffffffc000c1947 */ /* 0x001fea000383ffff */
.L_x_169:
[----:B------:R-:W-:Y:S05]  /*7680*/  BSYNC B1 ;  /* 0x0000000000017941 */ /* 0x000fea0003800000 */
.L_x_168:
[----:B------:R-:W-:Y:S01]  /*7690*/  LOP3.LUT P1, RZ, R10, 0xff, RZ, 0xc0, !PT ;  /* 0x000000ff0aff7812 */ /* 0x000fe2000782c0ff */
[----:B------:R-:W-:Y:S01]  /*76a0*/  IMAD.IADD R8, R9, 0x1, R8 ;  /* 0x0000000109087824 */ /* 0x000fe200078e0208 */
[----:B------:R-:W-:Y:S01]  /*76b0*/  IADD3 R16, P2, R16, UR38, RZ ;  /* 0x0000002610107c10 */ /* 0x000fe2000ff5e0ff */
[----:B------:R-:W-:Y:S01]  /*76c0*/  ULDC.64 UR8, c[0x0][0x650] ;  /* 0x0001940000087ab9 */ /* 0x000fe20000000a00 */
[----:B------:R-:W-:Y:S01]  /*76d0*/  BSSY B1, `(.L_x_173) ;  /* 0x000006c000017945 */ /* 0x000fe20003800000 */
[----:B------:R-:W-:Y:S01]  /*76e0*/  IMAD.MOV.U32 R20, RZ, RZ, -0x1 ;  /* 0xffffffffff147424 */ /* 0x000fe200078e00ff */
[----:B------:R-:W-:Y:S01]  /*76f0*/  SHF.R.U32.HI R4, RZ, 0x2, R8 ;  /* 0x00000002ff047819 */ /* 0x000fe20000011608 */
[----:B------:R-:W-:Y:S01]  /*7700*/  IMAD.MOV.U32 R19, RZ, RZ, -0x1 ;  /* 0xffffffffff137424 */ /* 0x000fe200078e00ff */
[----:B------:R-:W-:Y:S02]  /*7710*/  ISETP.GT.U32.AND P0, PT, R8, 0x3, PT ;  /* 0x000000030800780c */ /* 0x000fe40003f04070 */
[----:B------:R-:W-:-:S02]  /*7720*/  LOP3.LUT R4, R4, 0x1, RZ, 0xc0, !PT ;  /* 0x0000000104047812 */ /* 0x000fc400078ec0ff */
[----:B------:R-:W-:Y:S01]  /*7730*/  ISETP.LT.U32.AND P0, PT, R9, 0x4, P0 ;  /* 0x000000040900780c */ /* 0x000fe20000701070 */
[----:B------:R-:W0:Y:S01]  /*7740*/  @P1 S2R R11, SR_CgaCtaId ;  /* 0x00000000000b1919 */ /* 0x000e220000008800 */
[----:B------:R-:W-:Y:S02]  /*7750*/  @P1 MOV R6, 0x400 ;  /* 0x0000040000061802 */ /* 0x000fe40000000f00 */
[----:B------:R-:W-:Y:S02]  /*7760*/  IADD3.X R17, R17, UR41, RZ, P2, !PT ;  /* 0x0000002911117c10 */ /* 0x000fe400097fe4ff */
[----:B------:R-:W-:Y:S02]  /*7770*/  ISETP.GE.U32.AND P2, PT, R16, UR8, PT ;  /* 0x0000000810007c0c */ /* 0x000fe4000bf46070 */
[----:B------:R-:W-:Y:S02]  /*7780*/  LOP3.LUT R8, R8, 0x3, RZ, 0xc0, !PT ;  /* 0x0000000308087812 */ /* 0x000fe400078ec0ff */
[----:B------:R-:W-:-:S02]  /*7790*/  PRMT R10, RZ, 0x7610, R10 ;  /* 0x00007610ff0a7816 */ /* 0x000fc4000000000a */
[----:B0-----:R-:W-:-:S04]  /*77a0*/  @P1 LEA R6, R11, R6, 0x18 ;  /* 0x000000060b061211 */ /* 0x001fc800078ec0ff */
[----:B------:R0:W-:Y:S01]  /*77b0*/  @P1 SYNCS.ARRIVE.TRANS64.A1T0 RZ, [R6+URZ+0x58], RZ ;  /* 0x000058ff06ff19a7 */ /* 0x0001e2000810003f */
[----:B------:R-:W-:Y:S02]  /*77c0*/  ISETP.NE.U32.AND P1, PT, R4, 0x1, PT ;  /* 0x000000010400780c */ /* 0x000fe40003f25070 */
[----:B------:R-:W-:Y:S02]  /*77d0*/  SEL R4, RZ, 0x1, !P0 ;  /* 0x00000001ff047807 */ /* 0x000fe40004000000 */
[----:B------:R-:W-:Y:S02]  /*77e0*/  ISETP.GE.U32.AND.EX P0, PT, R17, UR9, PT, P2 ;  /* 0x0000000911007c0c */ /* 0x000fe4000bf06120 */
[----:B------:R-:W-:Y:S01]  /*77f0*/  ISETP.GT.U32.AND P1, PT, R9, 0x3, !P1 ;  /* 0x000000030900780c */ /* 0x000fe20004f24070 */
[----:B0-----:R-:W-:-:S03]  /*7800*/  IMAD.MOV.U32 R6, RZ, RZ, -0x1 ;  /* 0xffffffffff067424 */ /* 0x001fc600078e00ff */
[----:B------:R-:W-:-:S04]  /*7810*/  SEL R5, RZ, 0x1, !P1 ;  /* 0x00000001ff057807 */ /* 0x000fc80004800000 */
[--C-:B------:R-:W-:Y:S02]  /*7820*/  LOP3.LUT R3, R5, R3, R4.reuse, 0x96, !PT ;  /* 0x0000000305037212 */ /* 0x100fe400078e9604 */
[----:B------:R-:W-:Y:S01]  /*7830*/  PRMT R4, RZ, 0x7610, R4 ;  /* 0x00007610ff047816 */ /* 0x000fe20000000004 */
[----:B------:R-:W-:Y:S06]  /*7840*/  @P0 BRA `(.L_x_174) ;  /* 0x0000000400500947 */ /* 0x000fec0003800000 */
[----:B------:R-:W0:Y:S01]  /*7850*/  S2R R19, SR_CTAID.X ;  /* 0x0000000000137919 */ /* 0x000e220000002500 */
[----:B------:R-:W-:Y:S01]  /*7860*/  ULDC.64 UR8, c[0x0][0x628] ;  /* 0x00018a0000087ab9 */ /* 0x000fe20000000a00 */
[----:B------:R-:W1:Y:S01]  /*7870*/  LDC R20, c[0x0][0x144] ;  /* 0x00005100ff147b82 */ /* 0x000e620000000800 */
[----:B------:R-:W-:Y:S01]  /*7880*/  ISETP.NE.U32.AND P0, PT, RZ, UR8, PT ;  /* 0x00000008ff007c0c */ /* 0x000fe2000bf05070 */
[----:B------:R-:W2:Y:S01]  /*7890*/  S2R R14, SR_CTAID.Y ;  /* 0x00000000000e7919 */ /* 0x000ea20000002600 */
[----:B------:R-:W-:Y:S01]  /*78a0*/  ULDC UR10, c[0x0][0x630] ;  /* 0x00018c00000a7ab9 */ /* 0x000fe20000000800 */
[----:B------:R-:W-:Y:S01]  /*78b0*/  ULDC UR11, c[0x0][0x150] ;  /* 0x00005400000b7ab9 */ /* 0x000fe20000000800 */
[----:B------:R-:W-:Y:S01]  /*78c0*/  ISETP.NE.AND.EX P0, PT, RZ, UR9, PT, P0 ;  /* 0x00000009ff007c0c */ /* 0x000fe2000bf05300 */
[----:B------:R-:W-:Y:S02]  /*78d0*/  IMAD.MOV.U32 R4, RZ, RZ, R16 ;  /* 0x000000ffff047224 */ /* 0x000fe400078e0010 */
[----:B------:R-:W-:Y:S01]  /*78e0*/  IMAD.MOV.U32 R5, RZ, RZ, R17 ;  /* 0x000000ffff057224 */ /* 0x000fe200078e0011 */
[----:B0-----:R-:W-:-:S09]  /*78f0*/  I2FP.F32.U32 R21, R19 ;  /* 0x0000001300157245 */ /* 0x001fd20000201000 */
[----:B------:R-:W-:Y:S05]  /*7900*/  @!P0 BRA `(.L_x_175) ;  /* 0x0000000000288947 */ /* 0x000fea0003800000 */
[----:B------:R-:W-:Y:S02]  /*7910*/  ULDC UR7, c[0x0][0x634] ;  /* 0x00018d0000077ab9 */ /* 0x000fe40000000800 */
[----:B------:R-:W-:-:S05]  /*7920*/  IADD3 R5, P0, R16, UR7, RZ ;  /* 0x0000000710057c10 */ /* 0x000fca000ff1e0ff */
[----:B------:R-:W-:-:S04]  /*7930*/  IMAD.X R15, RZ, RZ, R17, P0 ;  /* 0x000000ffff0f7224 */ /* 0x000fc800000e0611 */
[----:B------:R-:W-:-:S04]  /*7940*/  IMAD.WIDE.U32 R6, R15, UR8, RZ ;  /* 0x000000080f067c25 */ /* 0x000fc8000f8e00ff */
[----:B------:R-:W-:-:S04]  /*7950*/  IMAD.WIDE.U32 R6, P0, R5, UR9, R6 ;  /* 0x0000000905067c25 */ /* 0x000fc8000f800006 */
[----:B------:R-:W-:-:S04]  /*7960*/  IMAD.WIDE.U32 R4, R5, UR8, RZ ;  /* 0x0000000805047c25 */ /* 0x000fc8000f8e00ff */
[----:B------:R-:W-:Y:S01]  /*7970*/  IMAD.MOV.U32 R4, RZ, RZ, R7 ;  /* 0x000000ffff047224 */ /* 0x000fe200078e0007 */
[----:B------:R-:W-:Y:S01]  /*7980*/  IADD3 RZ, P1, R5, R6, RZ ;  /* 0x0000000605ff7210 */ /* 0x000fe20007f3e0ff */
[----:B------:R-:W-:-:S04]  /*7990*/  IMAD.X R5, RZ, RZ, RZ, P0 ;  /* 0x000000ffff057224 */ /* 0x000fc800000e06ff */
[----:B------:R-:W-:-:S08]  /*79a0*/  IMAD.WIDE.U32.X R4, R15, UR9, R4, P1 ;  /* 0x000000090f047c25 */ /* 0x000fd000088e0404 */
.L_x_175:
[----:B------:R-:W-:Y:S01]  /*79b0*/  FMUL R21, R21, UR11 ;  /* 0x0000000b15157c20 */ /* 0x000fe20008400000 */
[--C-:B------:R-:W-:Y:S01]  /*79c0*/  SHF.R.U64 R15, R4, UR10, R5.reuse ;  /* 0x0000000a040f7c19 */ /* 0x100fe20008001205 */
[----:B------:R-:W-:Y:S01]  /*79d0*/  ULDC.64 UR8, c[0x0][0x620] ;  /* 0x0001880000087ab9 */ /* 0x000fe20000000a00 */
[----:B------:R-:W-:Y:S01]  /*79e0*/  SHF.R.U32.HI R4, RZ, UR10, R5 ;  /* 0x0000000aff047c19 */ /* 0x000fe20008011605 */
[----:B------:R-:W-:Y:S01]  /*79f0*/  ULDC.64 UR10, c[0x0][0x640] ;  /* 0x00019000000a7ab9 */ /* 0x000fe20000000a00 */
[----:B------:R-:W-:Y:S01]  /*7a00*/  IADD3 R5, P0, RZ, -R15, RZ ;  /* 0x8000000fff057210 */ /* 0x000fe20007f1e0ff */
[----:B------:R-:W0:Y:S01]  /*7a10*/  F2I.U32.TRUNC.NTZ R21, R21 ;  /* 0x0000001500157305 */ /* 0x000e22000020f000 */
[----:B------:R-:W-:-:S03]  /*7a20*/  ULDC UR7, c[0x0][0x618] ;  /* 0x0001860000077ab9 */ /* 0x000fc60000000800 */
[----:B------:R-:W-:Y:S01]  /*7a30*/  IMAD.X R4, RZ, RZ, ~R4, P0 ;  /* 0x000000ffff047224 */ /* 0x000fe200000e0e04 */
[----:B------:R-:W-:-:S03]  /*7a40*/  ISETP.NE.U32.AND P0, PT, RZ, UR10, PT ;  /* 0x0000000aff007c0c */ /* 0x000fc6000bf05070 */
[----:B------:R-:W-:Y:S01]  /*7a50*/  IMAD R4, R4, UR8, RZ ;  /* 0x0000000804047c24 */ /* 0x000fe2000f8e02ff */
[----:B------:R-:W-:-:S03]  /*7a60*/  ISETP.NE.AND.EX P0, PT, RZ, UR11, PT, P0 ;  /* 0x0000000bff007c0c */ /* 0x000fc6000bf05300 */
[C---:B------:R-:W-:Y:S02]  /*7a70*/  IMAD R7, R5.reuse, UR9, R4 ;  /* 0x0000000905077c24 */ /* 0x040fe4000f8e0204 */
[----:B------:R-:W-:Y:S01]  /*7a80*/  IMAD.WIDE.U32 R4, R5, UR8, R16 ;  /* 0x0000000805047c25 */ /* 0x000fe2000f8e0010 */
[----:B------:R-:W-:-:S03]  /*7a90*/  ULDC UR8, c[0x0][0x154] ;  /* 0x0000550000087ab9 */ /* 0x000fc60000000800 */
[----:B0-----:R-:W-:Y:S02]  /*7aa0*/  IMAD.MOV R6, RZ, RZ, -R21 ;  /* 0x000000ffff067224 */ /* 0x001fe400078e0a15 */
[----:B------:R-:W0:Y:S01]  /*7ab0*/  LDC R21, c[0x0][0x148] ;  /* 0x00005200ff157b82 */ /* 0x000e220000000800 */
[----:B------:R-:W-:Y:S02]  /*7ac0*/  IMAD.IADD R5, R5, 0x1, R7 ;  /* 0x0000000105057824 */ /* 0x000fe400078e0207 */
[----:B-1----:R-:W-:Y:S01]  /*7ad0*/  IMAD R19, R20, R6, R19 ;  /* 0x0000000614137224 */ /* 0x002fe200078e0213 */
[----:B--2---:R-:W-:Y:S02]  /*7ae0*/  I2FP.F32.U32 R6, R14 ;  /* 0x0000000e00067245 */ /* 0x004fe40000201000 */
[--C-:B------:R-:W-:Y:S02]  /*7af0*/  SHF.R.U64 R20, R4, UR7, R5.reuse ;  /* 0x0000000704147c19 */ /* 0x100fe40008001205 */
[----:B------:R-:W-:Y:S01]  /*7b00*/  SHF.R.U32.HI R5, RZ, UR7, R5 ;  /* 0x00000007ff057c19 */ /* 0x000fe20008011605 */
[----:B------:R-:W-:Y:S01]  /*7b10*/  FMUL R6, R6, UR8 ;  /* 0x0000000806067c20 */ /* 0x000fe20008400000 */
[----:B------:R-:W-:-:S02]  /*7b20*/  ULDC UR7, c[0x0][0x608] ;  /* 0x0001820000077ab9 */ /* 0x000fc40000000800 */
[--C-:B------:R-:W-:Y:S01]  /*7b30*/  SHF.R.U64 R23, R20, UR7, R5.reuse ;  /* 0x0000000714177c19 */ /* 0x100fe20008001205 */
[----:B------:R1:W2:Y:S01]  /*7b40*/  F2I.U32.TRUNC.NTZ R24, R6 ;  /* 0x0000000600187305 */ /* 0x0002a2000020f000 */
[----:B------:R-:W-:Y:S01]  /*7b50*/  SHF.R.U32.HI R4, RZ, UR7, R5 ;  /* 0x00000007ff047c19 */ /* 0x000fe20008011605 */
[----:B------:R-:W-:-:S03]  /*7b60*/  ULDC UR7, c[0x0][0x658] ;  /* 0x0001960000077ab9 */ /* 0x000fc60000000800 */
[--C-:B------:R-:W-:Y:S02]  /*7b70*/  SHF.R.U64 R22, R23, UR7, R4.reuse ;  /* 0x0000000717167c19 */ /* 0x100fe40008001204 */
[----:B------:R-:W-:-:S03]  /*7b80*/  SHF.R.U32.HI R25, RZ, UR7, R4 ;  /* 0x00000007ff197c19 */ /* 0x000fc60008011604 */
[----:B------:R-:W-:Y:S02]  /*7b90*/  IMAD.MOV.U32 R4, RZ, RZ, R22 ;  /* 0x000000ffff047224 */ /* 0x000fe400078e0016 */
[----:B------:R-:W-:Y:S01]  /*7ba0*/  IMAD.MOV.U32 R5, RZ, RZ, R25 ;  /* 0x000000ffff057224 */ /* 0x000fe200078e0019 */
[----:B-1----:R-:W-:Y:S06]  /*7bb0*/  @!P0 BRA `(.L_x_176) ;  /* 0x0000000000288947 */ /* 0x002fec0003800000 */
        /* <DEDUP_REMOVED lines=10> */
.L_x_176:
[----:B------:R-:W-:Y:S01]  /*7c60*/  ISETP.NE.AND P0, PT, R2, 0x1, PT ;  /* 0x000000010200780c */ /* 0x000fe20003f05270 */
[----:B------:R-:W-:Y:S01]  /*7c70*/  ULDC UR7, c[0x0][0x648] ;  /* 0x0001920000077ab9 */ /* 0x000fe20000000800 */
[----:B------:R-:W-:Y:S01]  /*7c80*/  LOP3.LUT R23, R23, UR6, RZ, 0xc0, !PT ;  /* 0x0000000617177c12 */ /* 0x000fe2000f8ec0ff */
[----:B--2---:R-:W-:Y:S01]  /*7c90*/  IMAD.MOV R24, RZ, RZ, -R24 ;  /* 0x000000ffff187224 */ /* 0x004fe200078e0a18 */
[----:B------:R-:W-:Y:S01]  /*7ca0*/  SHF.R.U64 R4, R4, UR7, R5 ;  /* 0x0000000704047c19 */ /* 0x000fe20008001205 */
[----:B------:R-:W-:Y:S01]  /*7cb0*/  ULDC UR7, c[0x0][0x638] ;  /* 0x00018e0000077ab9 */ /* 0x000fe20000000800 */
[----:B------:R-:W-:Y:S01]  /*7cc0*/  LOP3.LUT R7, R20, UR4, RZ, 0xc0, !PT ;  /* 0x0000000414077c12 */ /* 0x000fe2000f8ec0ff */
[----:B------:R-:W-:Y:S01]  /*7cd0*/  ULDC UR8, c[0x0][0x610] ;  /* 0x0001840000087ab9 */ /* 0x000fe20000000800 */
[----:B------:R-:W-:Y:S02]  /*7ce0*/  IMAD.MOV.U32 R6, RZ, RZ, R15 ;  /* 0x000000ffff067224 */ /* 0x000fe400078e000f */
[----:B------:R-:W-:-:S02]  /*7cf0*/  IMAD.MOV R5, RZ, RZ, -R4 ;  /* 0x000000ffff057224 */ /* 0x000fc400078e0a04 */
[----:B------:R-:W-:Y:S02]  /*7d00*/  IMAD R4, R4, UR5, R23 ;  /* 0x0000000504047c24 */ /* 0x000fe4000f8e0217 */
[----:B0-----:R-:W-:Y:S02]  /*7d10*/  @P0 IMAD R19, R21, R24, R14 ;  /* 0x0000001815130224 */ /* 0x001fe400078e020e */
[----:B------:R-:W-:Y:S01]  /*7d20*/  IMAD R22, R5, UR7, R22 ;  /* 0x0000000705167c24 */ /* 0x000fe2000f8e0216 */
[----:B------:R-:W-:Y:S01]  /*7d30*/  ULDC UR7, c[0x0][0x600] ;  /* 0x0001800000077ab9 */ /* 0x000fe20000000800 */
[----:B------:R-:W-:Y:S02]  /*7d40*/  IMAD R20, R4, UR8, R19 ;  /* 0x0000000804147c24 */ /* 0x000fe4000f8e0213 */
[----:B------:R-:W-:Y:S02]  /*7d50*/  IMAD R5, R22, UR7, R7 ;  /* 0x0000000716057c24 */ /* 0x000fe4000f8e0207 */
[----:B------:R-:W-:-:S03]  /*7d60*/  IMAD.MOV.U32 R4, RZ, RZ, 0x1 ;  /* 0x00000001ff047424 */ /* 0x000fc600078e00ff */
[----:B------:R-:W-:Y:S02]  /*7d70*/  SEL R19, R5, R20, !P0 ;  /* 0x0000001405137207 */ /* 0x000fe40004000000 */
[----:B------:R-:W-:-:S07]  /*7d80*/  SEL R20, R20, R5, !P0 ;  /* 0x0000000514147207 */ /* 0x000fce0004000000 */
.L_x_174:
[----:B------:R-:W-:Y:S05]  /*7d90*/  BSYNC B1 ;  /* 0x0000000000017941 */ /* 0x000fea0003800000 */
.L_x_173:
[----:B------:R-:W-:-:S13]  /*7da0*/  LOP3.LUT P0, RZ, R4, 0xff, RZ, 0xc0, !PT ;  /* 0x000000ff04ff7812 */ /* 0x000fda000780c0ff */
[----:B------:R-:W-:Y:S05]  /*7db0*/  @P0 BRA `(.L_x_177) ;  /* 0xfffffff400040947 */ /* 0x000fea000383ffff */
[----:B------:R-:W-:Y:S05]  /*7dc0*/  BSYNC B0 ;  /* 0x0000000000007941 */ /* 0x000fea0003800000 */
.L_x_166:
[----:B------:R-:W-:-:S03]  /*7dd0*/  UMOV UR7, 0xffffffff ;  /* 0xffffffff00077882 */ /* 0x000fc60000000000 */
[----:B------:R-:W-:Y:S05]  /*7de0*/  BRA.DIV UR7, `(.L_x_178) ;  /* 0x0000000607147947 */ /* 0x000fea000b800000 */
[----:B------:R-:W-:-:S13]  /*7df0*/  ELECT P6, URZ, PT ;  /* 0x00000000003f782f */ /* 0x000fda00038c0000 */
.L_x_192:
[----:B------:R-:W-:Y:S04]  /*7e00*/  BSSY B0, `(.L_x_179) ;  /* 0x000002b000007945 */ /* 0x000fe80003800000 */
[----:B------:R-:W-:Y:S05]  /*7e10*/  @!P6 BRA `(.L_x_180) ;  /* 0x0000000000a4e947 */ /* 0x000fea0003800000 */
[----:B------:R-:W-:-:S04]  /*7e20*/  LOP3.LUT R18, R18, 0x2, RZ, 0xfc, !PT ;  /* 0x0000000212127812 */ /* 0x000fc800078efcff */
[----:B------:R-:W-:-:S13]  /*7e30*/  ISETP.NE.AND P0, PT, R18, 0x3, PT ;  /* 0x000000031200780c */ /* 0x000fda0003f05270 */
[----:B------:R-:W-:Y:S05]  /*7e40*/  @!P0 BRA `(.L_x_181) ;  /* 0x0000000000048947 */ /* 0x000fea0003800000 */
[----:B------:R-:W-:Y:S01]  /*7e50*/  BPT.TRAP 0x1 ;  /* 0x000000040000795c */ /* 0x000fe20000300000 */
.L_x_181:
[----:B------:R-:W0:Y:S01]  /*7e60*/  S2R R5, SR_CgaCtaId ;  /* 0x0000000000057919 */ /* 0x000e220000008800 */
[----:B------:R-:W-:Y:S02]  /*7e70*/  MOV R0, 0x400 ;  /* 0x0000040000007802 */ /* 0x000fe40000000f00 */
[----:B------:R-:W-:Y:S02]  /*7e80*/  SHF.L.U32 R2, R3, 0x1f, RZ ;  /* 0x0000001f03027819 */ /* 0x000fe400000006ff */
[----:B0-----:R-:W-:-:S05]  /*7e90*/  LEA R5, R5, R0, 0x18 ;  /* 0x0000000005057211 */ /* 0x001fca00078ec0ff */
[----:B------:R-:W-:-:S04]  /*7ea0*/  VIADD R5, R5, 0x20 ;  /* 0x0000002005057836 */ /* 0x000fc80000000000 */
[C---:B------:R-:W-:Y:S02]  /*7eb0*/  IMAD R7, R8.reuse, 0x8, R5 ;  /* 0x0000000808077824 */ /* 0x040fe400078e0205 */
[----:B------:R-:W-:Y:S02]  /*7ec0*/  VIADD R8, R8, 0x1 ;  /* 0x0000000108087836 */ /* 0x000fe40000000000 */
[----:B------:R-:W0:Y:S03]  /*7ed0*/  SYNCS.PHASECHK.TRANS64.TRYWAIT P0, [R7+URZ], R2 ;  /* 0x00000002070075a7 */ /* 0x000e26000800017f */
[----:B------:R-:W-:-:S04]  /*7ee0*/  ISETP.NE.AND P1, PT, R8, 0x4, PT ;  /* 0x000000040800780c */ /* 0x000fc80003f25270 */
[----:B------:R-:W-:Y:S02]  /*7ef0*/  SEL R0, RZ, 0x1, P1 ;  /* 0x00000001ff007807 */ /* 0x000fe40000800000 */
[----:B------:R-:W-:Y:S02]  /*7f00*/  SEL R8, R8, RZ, P1 ;  /* 0x000000ff08087207 */ /* 0x000fe40000800000 */
[----:B------:R-:W-:-:S03]  /*7f10*/  LOP3.LUT R9, R3, R0, RZ, 0x3c, !PT ;  /* 0x0000000003097212 */ /* 0x000fc600078e3cff */
[----:B------:R-:W-:Y:S01]  /*7f20*/  IMAD R6, R8, 0x8, R5 ;  /* 0x0000000808067824 */ /* 0x000fe200078e0205 */
[----:B------:R-:W-:Y:S01]  /*7f30*/  SHF.L.U32 R3, R9, 0x1f, RZ ;  /* 0x0000001f09037819 */ /* 0x000fe200000006ff */
[----:B0-----:R-:W-:Y:S06]  /*7f40*/  @!P0 BRA `(.L_x_182) ;  /* 0x0000000000dc8947 */ /* 0x001fec0003800000 */
.L_x_193:
[----:B------:R-:W1:Y:S01]  /*7f50*/  SYNCS.PHASECHK.TRANS64.TRYWAIT P0, [R6+URZ], R3 ;  /* 0x00000003060075a7 */ /* 0x000e62000800017f */
[----:B------:R-:W-:-:S05]  /*7f60*/  VIADD R0, R8, 0x1 ;  /* 0x0000000108007836 */ /* 0x000fca0000000000 */
[----:B------:R-:W-:-:S04]  /*7f70*/  ISETP.NE.AND P1, PT, R0, 0x4, PT ;  /* 0x000000040000780c */ /* 0x000fc80003f25270 */
[----:B0-----:R-:W-:Y:S02]  /*7f80*/  SEL R2, RZ, 0x1, P1 ;  /* 0x00000001ff027807 */ /* 0x001fe40000800000 */
[----:B------:R-:W-:Y:S02]  /*7f90*/  SEL R0, R0, RZ, P1 ;  /* 0x000000ff00007207 */ /* 0x000fe40000800000 */
[----:B------:R-:W-:-:S03]  /*7fa0*/  LOP3.LUT R9, R9, R2, RZ, 0x3c, !PT ;  /* 0x0000000209097212 */ /* 0x000fc600078e3cff */
[----:B------:R-:W-:Y:S01]  /*7fb0*/  IMAD R7, R0, 0x8, R5 ;  /* 0x0000000800077824 */ /* 0x000fe200078e0205 */
[----:B------:R-:W-:Y:S01]  /*7fc0*/  SHF.L.U32 R4, R9, 0x1f, RZ ;  /* 0x0000001f09047819 */ /* 0x000fe200000006ff */
[----:B-1----:R-:W-:Y:S06]  /*7fd0*/  @!P0 BRA `(.L_x_183) ;  /* 0x0000000000cc8947 */ /* 0x002fec0003800000 */
.L_x_194:
[----:B------:R-:W1:Y:S01]  /*7fe0*/  SYNCS.PHASECHK.TRANS64.TRYWAIT P0, [R7+URZ], R4 ;  /* 0x00000004070075a7 */ /* 0x000e62000800017f */
[----:B------:R-:W-:-:S05]  /*7ff0*/  VIADD R0, R0, 0x1 ;  /* 0x0000000100007836 */ /* 0x000fca0000000000 */
[----:B------:R-:W-:-:S04]  /*8000*/  ISETP.NE.AND P1, PT, R0, 0x4, PT ;  /* 0x000000040000780c */ /* 0x000fc80003f25270 */
[----:B------:R-:W-:Y:S02]  /*8010*/  SEL R2, RZ, 0x1, P1 ;  /* 0x00000001ff027807 */ /* 0x000fe40000800000 */
[----:B------:R-:W-:Y:S02]  /*8020*/  SEL R0, R0, RZ, P1 ;  /* 0x000000ff00007207 */ /* 0x000fe40000800000 */
[----:B------:R-:W-:Y:S01]  /*8030*/  LOP3.LUT R2, R9, R2, RZ, 0x3c, !PT ;  /* 0x0000000209027212 */ /* 0x000fe200078e3cff */
[----:B-1----:R-:W-:Y:S06]  /*8040*/  @!P0 BRA `(.L_x_184) ;  /* 0x0000000000c48947 */ /* 0x002fec0003800000 */
.L_x_195:
[----:B------:R-:W-:Y:S01]  /*8050*/  IMAD R5, R0, 0x8, R5 ;  /* 0x0000000800057824 */ /* 0x000fe200078e0205 */
[----:B------:R-:W-:-:S07]  /*8060*/  SHF.L.U32 R0, R2, 0x1f, RZ ;  /* 0x0000001f02007819 */ /* 0x000fce00000006ff */
.L_x_185:
[----:B--2---:R2:W3:Y:S02]  /*8070*/  SYNCS.PHASECHK.TRANS64.TRYWAIT P0, [R5+URZ], R0 ;  /* 0x00000000050075a7 */ /* 0x0044e4000800017f */
[----:B---3--:R-:W-:Y:S05]  /*8080*/  @!P0 NANOSLEEP.SYNCS 0x989680 ;  /* 0x009896800000895d */ /* 0x008fea0003900000 */
[----:B------:R-:W3:Y:S02]  /*8090*/  @!P0 SYNCS.PHASECHK.TRANS64 P0, [R5+URZ], R0 ;  /* 0x00000000050085a7 */ /* 0x000ee4000800007f */
[----:B---3--:R-:W-:Y:S05]  /*80a0*/  @!P0 BRA `(.L_x_185) ;  /* 0xfffffffc00f08947 */ /* 0x008fea000383ffff */
.L_x_180:
[----:B------:R-:W-:Y:S05]  /*80b0*/  BSYNC B0 ;  /* 0x0000000000007941 */ /* 0x000fea0003800000 */
.L_x_179:
[----:B------:R-:W-:Y:S05]  /*80c0*/  EXIT ;  /* 0x000000000000794d */ /* 0x000fea0003800000 */
.L_x_21:
[----:B-1----:R1:W2:Y:S02]  /*80d0*/  SYNCS.PHASECHK.TRANS64.TRYWAIT P1, [R3+URZ], R0 ;  /* 0x00000000030075a7 */ /* 0x0022a4000802017f */
[----:B--2---:R-:W-:Y:S05]  /*80e0*/  @!P1 NANOSLEEP.SYNCS 0x989680 ;  /* 0x009896800000995d */ /* 0x004fea0003900000 */
[----:B------:R-:W2:Y:S02]  /*80f0*/  @!P1 SYNCS.PHASECHK.TRANS64 P1, [R3+URZ], R0 ;  /* 0x00000000030095a7 */ /* 0x000ea4000802007f */
[----:B--2---:R-:W-:Y:S05]  /*8100*/  @!P1 BRA `(.L_x_21) ;  /* 0xfffffffc00f09947 */ /* 0x004fea000383ffff */
[----:B------:R-:W-:Y:S05]  /*8110*/  BRA `(.L_x_20) ;  /* 0xffffff9400887947 */ /* 0x000fea000383ffff */
.L_x_26:
[----:B-1----:R1:W2:Y:S02]  /*8120*/  SYNCS.PHASECHK.TRANS64.TRYWAIT P1, [R5+URZ], R4 ;  /* 0x00000004050075a7 */ /* 0x0022a4000802017f */
[----:B--2---:R-:W-:Y:S05]  /*8130*/  @!P1 NANOSLEEP.SYNCS 0x989680 ;  /* 0x009896800000995d */ /* 0x004fea0003900000 */
[----:B------:R-:W2:Y:S02]  /*8140*/  @!P1 SYNCS.PHASECHK.TRANS64 P1, [R5+URZ], R4 ;  /* 0x00000004050095a7 */ /* 0x000ea4000802007f */
[----:B--2---:R-:W-:Y:S05]  /*8150*/  @!P1 BRA `(.L_x_26) ;  /* 0xfffffffc00f09947 */ /* 0x004fea000383ffff */
[----:B------:R-:W-:Y:S05]  /*8160*/  BRA `(.L_x_25) ;  /* 0xffffff9800d47947 */ /* 0x000fea000383ffff */
.L_x_167:
[----:B------:R-:W-:Y:S01]  /*8170*/  BSSY B1, `(.L_x_186) ;  /* 0x0000006000017945 */ /* 0x000fe20003800000 */
[----:B------:R-:W-:-:S07]  /*8180*/  IMAD.MOV.U32 R15, RZ, RZ, -0x1 ;  /* 0xffffffffff0f7424 */ /* 0x000fce00078e00ff */
[----:B------:R-:W-:Y:S05]  /*8190*/  WARPSYNC.COLLECTIVE R15, `(.L_x_187) ;  /* 0x000000000f0c7348 */ /* 0x000fea0003c00000 */
[----:B------:R-:W-:Y:S02]  /*81a0*/  ELECT P6, UR62, PT ;  /* 0x00000000003e782f */ /* 0x000fe400038c0000 */
[----:B------:R-:W-:Y:S01]  /*81b0*/  MOV R14, UR62 ;  /* 0x0000003e000e7c02 */ /* 0x000fe20008000f00 */
[----:B------:R-:W-:Y:S10]  /*81c0*/  ENDCOLLECTIVE ;  /* 0x000000000000791b */ /* 0x000ff40003800000 */
.L_x_187:
[----:B------:R-:W-:Y:S05]  /*81d0*/  BSYNC B1 ;  /* 0x0000000000017941 */ /* 0x000fea0003800000 */
.L_x_186:
[----:B------:R-:W-:Y:S05]  /*81e0*/  BRA `(.L_x_188) ;  /* 0xfffffff000047947 */ /* 0x000fea000383ffff */
.L_x_170:
[----:B0-----:R0:W1:Y:S02]  /*81f0*/  SYNCS.PHASECHK.TRANS64.TRYWAIT P0, [R20+URZ+0x20], R7 ;  /* 0x00002007140075a7 */ /* 0x001064000800017f */
[----:B-1----:R-:W-:Y:S05]  /*8200*/  @!P0 NANOSLEEP.SYNCS 0x989680 ;  /* 0x009896800000895d */ /* 0x002fea0003900000 */
[----:B------:R-:W1:Y:S02]  /*8210*/  @!P0 SYNCS.PHASECHK.TRANS64 P0, [R20+URZ+0x20], R7 ;  /* 0x00002007140085a7 */ /* 0x000e64000800007f */
[----:B-1----:R-:W-:Y:S05]  /*8220*/  @!P0 BRA `(.L_x_170) ;  /* 0xfffffffc00f08947 */ /* 0x002fea000383ffff */
[----:B------:R-:W-:Y:S05]  /*8230*/  BRA `(.L_x_189) ;  /* 0xfffffff000447947 */ /* 0x000fea000383ffff */
.L_x_178:
[----:B------:R-:W-:Y:S01]  /*8240*/  BSSY B0, `(.L_x_190) ;  /* 0x0000006000007945 */ /* 0x000fe20003800000 */
[----:B------:R-:W-:-:S07]  /*8250*/  IMAD.MOV.U32 R15, RZ, RZ, -0x1 ;  /* 0xffffffffff0f7424 */ /* 0x000fce00078e00ff */
[----:B------:R-:W-:Y:S05]  /*8260*/  WARPSYNC.COLLECTIVE R15, `(.L_x_191) ;  /* 0x000000000f0c7348 */ /* 0x000fea0003c00000 */
[----:B------:R-:W-:Y:S02]  /*8270*/  ELECT P6, UR62, PT ;  /* 0x00000000003e782f */ /* 0x000fe400038c0000 */
[----:B------:R-:W-:Y:S01]  /*8280*/  MOV R14, UR62 ;  /* 0x0000003e000e7c02 */ /* 0x000fe20008000f00 */
[----:B------:R-:W-:Y:S10]  /*8290*/  ENDCOLLECTIVE ;  /* 0x000000000000791b */ /* 0x000ff40003800000 */
.L_x_191:
[----:B------:R-:W-:Y:S05]  /*82a0*/  BSYNC B0 ;  /* 0x0000000000007941 */ /* 0x000fea0003800000 */
.L_x_190:
[----:B------:R-:W-:Y:S05]  /*82b0*/  BRA `(.L_x_192) ;  /* 0xfffffff800d07947 */ /* 0x000fea000383ffff */
.L_x_182:
[----:B0-----:R0:W1:Y:S02]  /*82c0*/  SYNCS.PHASECHK.TRANS64.TRYWAIT P0, [R7+URZ], R2 ;  /* 0x00000002070075a7 */ /* 0x001064000800017f */
[----:B-1----:R-:W-:Y:S05]  /*82d0*/  @!P0 NANOSLEEP.SYNCS 0x989680 ;  /* 0x009896800000895d */ /* 0x002fea0003900000 */
[----:B------:R-:W1:Y:S02]  /*82e0*/  @!P0 SYNCS.PHASECHK.TRANS64 P0, [R7+URZ], R2 ;  /* 0x00000002070085a7 */ /* 0x000e64000800007f */
[----:B-1----:R-:W-:Y:S05]  /*82f0*/  @!P0 BRA `(.L_x_182) ;  /* 0xfffffffc00f08947 */ /* 0x002fea000383ffff */
[----:B------:R-:W-:Y:S05]  /*8300*/  BRA `(.L_x_193) ;  /* 0xfffffffc00107947 */ /* 0x000fea000383ffff */
.L_x_183:
[----:B0-----:R0:W1:Y:S02]  /*8310*/  SYNCS.PHASECHK.TRANS64.TRYWAIT P0, [R6+URZ], R3 ;  /* 0x00000003060075a7 */ /* 0x001064000800017f */
[----:B-1----:R-:W-:Y:S05]  /*8320*/  @!P0 NANOSLEEP.SYNCS 0x989680 ;  /* 0x009896800000895d */ /* 0x002fea0003900000 */
[----:B------:R-:W1:Y:S02]  /*8330*/  @!P0 SYNCS.PHASECHK.TRANS64 P0, [R6+URZ], R3 ;  /* 0x00000003060085a7 */ /* 0x000e64000800007f */
[----:B-1----:R-:W-:Y:S05]  /*8340*/  @!P0 BRA `(.L_x_183) ;  /* 0xfffffffc00f08947 */ /* 0x002fea000383ffff */
[----:B------:R-:W-:Y:S05]  /*8350*/  BRA `(.L_x_194) ;  /* 0xfffffffc00207947 */ /* 0x000fea000383ffff */
.L_x_184:
[----:B-1----:R1:W2:Y:S02]  /*8360*/  SYNCS.PHASECHK.TRANS64.TRYWAIT P0, [R7+URZ], R4 ;  /* 0x00000004070075a7 */ /* 0x0022a4000800017f */
[----:B--2---:R-:W-:Y:S05]  /*8370*/  @!P0 NANOSLEEP.SYNCS 0x989680 ;  /* 0x009896800000895d */ /* 0x004fea0003900000 */
[----:B------:R-:W2:Y:S02]  /*8380*/  @!P0 SYNCS.PHASECHK.TRANS64 P0, [R7+URZ], R4 ;  /* 0x00000004070085a7 */ /* 0x000ea4000800007f */
[----:B--2---:R-:W-:Y:S05]  /*8390*/  @!P0 BRA `(.L_x_184) ;  /* 0xfffffffc00f08947 */ /* 0x004fea000383ffff */
[----:B------:R-:W-:Y:S05]  /*83a0*/  BRA `(.L_x_195) ;  /* 0xfffffffc00287947 */ /* 0x000fea000383ffff */
.L_x_196:
[----:B------:R-:W-:-:S00]  /*83b0*/  BRA `(.L_x_196) ;  /* 0xfffffffc00fc7947 */ /* 0x000fc0000383ffff */
[----:B------:R-:W-:-:S00]  /*83c0*/  NOP ;  /* 0x0000000000007918 */ /* 0x000fc00000000000 */
        /* <DEDUP_REMOVED lines=11> */
.L_x_197:


//--------------------- .nv.global.init           --------------------------
	.section	.nv.global.init,"aw",@progbits
.nv.global.init:
	.type		$str$22,@object
	.size		$str$22,($str$23 - $str$22)
$str$22:
        /*0000*/ 	.byte	0x6b, 0x5f, 0x74, 0x69, 0x6c, 0x65, 0x5f, 0x63, 0x6f, 0x75, 0x6e, 0x74, 0x20, 0x3e, 0x3d, 0x20
        /*0010*/ 	.byte	0x31, 0x00
	.type		$str$23,@object
	.size		$str$23,(__unnamed_1 - $str$23)
$str$23:
        /*0012*/ 	.byte	0x2f, 0x74, 0x6d, 0x70, 0x2f, 0x63, 0x75, 0x74, 0x6c, 0x61, 0x73, 0x73, 0x5f, 0x73, 0x77, 0x65
        /*0022*/ 	.byte	0x65, 0x70, 0x5f, 0x73, 0x72, 0x63, 0x2f, 0x69, 0x6e, 0x63, 0x6c, 0x75, 0x64, 0x65, 0x2f, 0x63
        /*0032*/ 	.byte	0x75, 0x74, 0x6c, 0x61, 0x73, 0x73, 0x2f, 0x67, 0x65, 0x6d, 0x6d, 0x2f, 0x63, 0x6f, 0x6c, 0x6c
        /*0042*/ 	.byte	0x65, 0x63, 0x74, 0x69, 0x76, 0x65, 0x2f, 0x73, 0x6d, 0x39, 0x30, 0x5f, 0x6d, 0x6d, 0x61, 0x5f
        /*0052*/ 	.byte	0x74, 0x6d, 0x61, 0x5f, 0x67, 0x6d, 0x6d, 0x61, 0x5f, 0x73, 0x73, 0x5f, 0x77, 0x61, 0x72, 0x70
        /*0062*/ 	.byte	0x73, 0x70, 0x65, 0x63, 0x69, 0x61, 0x6c, 0x69, 0x7a, 0x65, 0x64, 0x2e, 0x68, 0x70, 0x70, 0x00
	.type		__unnamed_1,@object
	.size		__unnamed_1,(.L_0 - __unnamed_1)
__unnamed_1:
        /*0072*/ 	.byte	0x76, 0x6f, 0x69, 0x64, 0x20, 0x63, 0x75, 0x74, 0x6c, 0x61, 0x73, 0x73, 0x3a, 0x3a, 0x67, 0x65
        /* <DEDUP_REMOVED lines=180> */
        /*0bc2*/ 	.byte	0x74, 0x69, 0x74, 0x79, 0x5d, 0x00
.L_0:


//--------------------- .nv.shared._ZN7cutlass13device_kernelINS_4gemm6kernel13GemmUniversalIN4cute5tupleIJiiiiEEENS1_10collective13CollectiveMmaINS1_34MainloopSm90TmaGmmaWarpSpecializedILi4ENS5_IJNS4_1CILi1EEENSA_ILi2EEESB_EEENS1_35KernelTmaWarpSpecializedCooperativeEEENS5_IJNSA_ILi128EEESG_SG_EEENS_6half_tENS5_IJlSB_lEEESI_SJ_NS4_8TiledMMAINS4_8MMA_AtomIJNS4_4SM904GMMA26MMA_64x128x16_F32F16F16_SSILNSN_5MajorE0ELSP_0ELNSN_7ScaleInE1ELSQ_1EEEEEENS4_6LayoutINS5_IJSC_SB_SB_EEENS5_IJSB_NSA_ILi0EEESV_EEEEENS5_IJNS4_10UnderscoreESY_SY_EEEEENS4_23SM90_TMA_LOAD_MULTICASTENS4_14ComposedLayoutINS4_7SwizzleILi3ELi4ELi3EEENS4_18smem_ptr_flag_bitsILi16EEENST_INS5_IJNSA_ILi8EEENSA_ILi64EEEEEENS5_IJS18_SB_EEEEEEEvNS4_8identityENS4_13SM90_TMA_LOADES1C_vS1D_EENS_8epilogue10collective6detail29Sm90TmaWarpSpecializedAdapterINS1H_15DefaultEpilogueISI_SJ_SJ_NS1G_6thread17LinearCombinationISI_Li1EffLNS1L_9ScaleType4KindE0ELNS_15FloatRoundStyleE2ESI_EENS1_15EpilogueDefaultEEEEEvvEEEEvNT_6ParamsE --------------------------
	.section	.nv.shared._ZN7cutlass13device_kernelINS_4gemm6kernel13GemmUniversalIN4cute5tupleIJiiiiEEENS1_10collective13CollectiveMmaINS1_34MainloopSm90TmaGmmaWarpSpecializedILi4ENS5_IJNS4_1CILi1EEENSA_ILi2EEESB_EEENS1_35KernelTmaWarpSpecializedCooperativeEEENS5_IJNSA_ILi128EEESG_SG_EEENS_6half_tENS5_IJlSB_lEEESI_SJ_NS4_8TiledMMAINS4_8MMA_AtomIJNS4_4SM904GMMA26MMA_64x128x16_F32F16F16_SSILNSN_5MajorE0ELSP_0ELNSN_7ScaleInE1ELSQ_1EEEEEENS4_6LayoutINS5_IJSC_SB_SB_EEENS5_IJSB_NSA_ILi0EEESV_EEEEENS5_IJNS4_10UnderscoreESY_SY_EEEEENS4_23SM90_TMA_LOAD_MULTICASTENS4_14ComposedLayoutINS4_7SwizzleILi3ELi4ELi3EEENS4_18smem_ptr_flag_bitsILi16EEENST_INS5_IJNSA_ILi8EEENSA_ILi64EEEEEENS5_IJS18_SB_EEEEEEEvNS4_8identityENS4_13SM90_TMA_LOADES1C_vS1D_EENS_8epilogue10collective6detail29Sm90TmaWarpSpecializedAdapterINS1H_15DefaultEpilogueISI_SJ_SJ_NS1G_6thread17LinearCombinationISI_Li1EffLNS1L_9ScaleType4KindE0ELNS_15FloatRoundStyleE2ESI_EENS1_15EpilogueDefaultEEEEEvvEEEEvNT_6ParamsE,"aw",@nobits
	.sectionflags	@""
	.align	16
	.zero		1024


//--------------------- .nv.shared.reserved.0     --------------------------
	.section	.nv.shared.reserved.0,"aw",@nobits
	.weak		__nv_reservedSMEM_offset_0_alias
	.size		__nv_reservedSMEM_offset_0_alias, 0, 0
	.other		__nv_reservedSMEM_offset_0_alias,@"STO_CUDA_RESERVED_SHARED STV_DEFAULT"
__nv_reservedSMEM_offset_0_alias:
	.zero		0


//--------------------- .nv.global                --------------------------
	.section	.nv.global,"aw",@nobits
.nv.global:
	.type		_ZN39_INTERNAL_050c94de_4_k_cu_78182ed4_30114cute1_E,@object
	.size		_ZN39_INTERNAL_050c94de_4_k_cu_78182ed4_30114cute1_E,(_ZN39_INTERNAL_050c94de_4_k_cu_78182ed4_30114cuda3std3__45__cpo6cbeginE - _ZN39_INTERNAL_050c94de_4_k_cu_78182ed4_30114cute1_E)
_ZN39_INTERNAL_050c94de_4_k_cu_78182ed4_30114cute1_E:
	.zero		1
	.type		_ZN39_INTERNAL_050c94de_4_k_cu_78182ed4_30114cuda3std3__45__cpo6cbeginE,@object
	.size		_ZN39_INTERNAL_050c94de_4_k_cu_78182ed4_30114cuda3std3__45__cpo6cbeginE,(_ZN39_INTERNAL_050c94de_4_k_cu_78182ed4_30114cuda3std3__48in_placeE - _ZN39_INTERNAL_050c94de_4_k_cu_78182ed4_30114cuda3std3__45__cpo6cbeginE)
_ZN39_INTERNAL_050c94de_4_k_cu_78182ed4_30114cuda3std3__45__cpo6cbeginE:
	.zero		1
	.type		_ZN39_INTERNAL_050c94de_4_k_cu_78182ed4_30114cuda3std3__48in_placeE,@object
	.size		_ZN39_INTERNAL_050c94de_4_k_cu_78182ed4_30114cuda3std3__48in_placeE,(_ZN39_INTERNAL_050c94de_4_k_cu_78182ed4_30114cuda3std6ranges3__45__cpo9iter_moveE - _ZN39_INTERNAL_050c94de_4_k_cu_78182ed4_30114cuda3std3__48in_placeE)
_ZN39_INTERNAL_050c94de_4_k_cu_78182ed4_30114cuda3std3__48in_placeE:
	.zero		1
	.type		_ZN39_INTERNAL_050c94de_4_k_cu_78182ed4_30114cuda3std6ranges3__45__cpo9iter_moveE,@object
	.size		_ZN39_INTERNAL_050c94de_4_k_cu_78182ed4_30114cuda3std6ranges3__45__cpo9iter_moveE,(_ZN39_INTERNAL_050c94de_4_k_cu_78182ed4_30114cuda3std3__45__cpo5beginE - _ZN39_INTERNAL_050c94de_4_k_cu_78182ed4_30114cuda3std6ranges3__45__cpo9iter_moveE)
_ZN39_INTERNAL_050c94de_4_k_cu_78182ed4_30114cuda3std6ranges3__45__cpo9iter_moveE:
	.zero		1
	.type		_ZN39_INTERNAL_050c94de_4_k_cu_78182ed4_30114cuda3std3__45__cpo5beginE,@object
	.size		_ZN39_INTERNAL_050c94de_4_k_cu_78182ed4_30114cuda3std3__45__cpo5beginE,(_ZN39_INTERNAL_050c94de_4_k_cu_78182ed4_30114cuda3std3__441_GLOBAL__N__050c94de_4_k_cu_78182ed4_30116ignoreE - _ZN39_INTERNAL_050c94de_4_k_cu_78182ed4_30114cuda3std3__45__cpo5beginE)
_ZN39_INTERNAL_050c94de_4_k_cu_78182ed4_30114cuda3std3__45__cpo5beginE:
	.zero		1
	.type		_ZN39_INTERNAL_050c94de_4_k_cu_78182ed4_30114cuda3std3__441_GLOBAL__N__050c94de_4_k_cu_78182ed4_30116ignoreE,@object
	.size		_ZN39_INTERNAL_050c94de_4_k_cu_78182ed4_30114cuda3std3__441_GLOBAL__N__050c94de_4_k_cu_78182ed4_30116ignoreE,(_ZN39_INTERNAL_050c94de_4_k_cu_78182ed4_30114cute7productE - _ZN39_INTERNAL_050c94de_4_k_cu_78182ed4_30114cuda3std3__441_GLOBAL__N__050c94de_4_k_cu_78182ed4_30116ignoreE)
_ZN39_INTERNAL_050c94de_4_k_cu_78182ed4_30114cuda3std3__441_GLOBAL__N__050c94de_4_k_cu_78182ed4_30116ignoreE:
	.zero		1
	.type		_ZN39_INTERNAL_050c94de_4_k_cu_78182ed4_30114cute7productE,@object
	.size		_ZN39_INTERNAL_050c94de_4_k_cu_78182ed4_30114cute7productE,(_ZN39_INTERNAL_050c94de_4_k_cu_78182ed4_30114cuda3std3__45__cpo3endE - _ZN39_INTERNAL_050c94de_4_k_cu_78182ed4_30114cute7productE)
_ZN39_INTERNAL_050c94de_4_k_cu_78182ed4_30114cute7productE:
	.zero		1
	.type		_ZN39_INTERNAL_050c94de_4_k_cu_78182ed4_30114cuda3std3__45__cpo3endE,@object
	.size		_ZN39_INTERNAL_050c94de_4_k_cu_78182ed4_30114cuda3std3__45__cpo3endE,(_ZN39_INTERNAL_050c94de_4_k_cu_78182ed4_30114cuda3std3__419piecewise_constructE - _ZN39_INTERNAL_050c94de_4_k_cu_78182ed4_30114cuda3std3__45__cpo3endE)
_ZN39_INTERNAL_050c94de_4_k_cu_78182ed4_30114cuda3std3__45__cpo3endE:
	.zero		1
	.type		_ZN39_INTERNAL_050c94de_4_k_cu_78182ed4_30114cuda3std3__419piecewise_constructE,@object
	.size		_ZN39_INTERNAL_050c94de_4_k_cu_78182ed4_30114cuda3std3__419piecewise_constructE,(_ZN39_INTERNAL_050c94de_4_k_cu_78182ed4_30114cuda3std3__45__cpo4cendE - _ZN39_INTERNAL_050c94de_4_k_cu_78182ed4_30114cuda3std3__419piecewise_constructE)
_ZN39_INTERNAL_050c94de_4_k_cu_78182ed4_30114cuda3std3__419piecewise_constructE:
	.zero		1
	.type		_ZN39_INTERNAL_050c94de_4_k_cu_78182ed4_30114cuda3std3__45__cpo4cendE,@object
	.size		_ZN39_INTERNAL_050c94de_4_k_cu_78182ed4_30114cuda3std3__45__cpo4cendE,(_ZN39_INTERNAL_050c94de_4_k_cu_78182ed4_30114cuda3std6ranges3__45__cpo4swapE - _ZN39_INTERNAL_050c94de_4_k_cu_78182ed4_30114cuda3std3__45__cpo4cendE)
_ZN39_INTERNAL_050c94de_4_k_cu_78182ed4_30114cuda3std3__45__cpo4cendE:
	.zero		1
	.type		_ZN39_INTERNAL_050c94de_4_k_cu_78182ed4_30114cuda3std6ranges3__45__cpo4swapE,@object
	.size		_ZN39_INTERNAL_050c94de_4_k_cu_78182ed4_30114cuda3std6ranges3__45__cpo4swapE,(.L_8 - _ZN39_INTERNAL_050c94de_4_k_cu_78182ed4_30114cuda3std6ranges3__45__cpo4swapE)
_ZN39_INTERNAL_050c94de_4_k_cu_78182ed4_30114cuda3std6ranges3__45__cpo4swapE:
	.zero		1
.L_8:


//--------------------- .nv.constant0._ZN7cutlass13device_kernelINS_4gemm6kernel13GemmUniversalIN4cute5tupleIJiiiiEEENS1_10collective13CollectiveMmaINS1_34MainloopSm90TmaGmmaWarpSpecializedILi4ENS5_IJNS4_1CILi1EEENSA_ILi2EEESB_EEENS1_35KernelTmaWarpSpecializedCooperativeEEENS5_IJNSA_ILi128EEESG_SG_EEENS_6half_tENS5_IJlSB_lEEESI_SJ_NS4_8TiledMMAINS4_8MMA_AtomIJNS4_4SM904GMMA26MMA_64x128x16_F32F16F16_SSILNSN_5MajorE0ELSP_0ELNSN_7ScaleInE1ELSQ_1EEEEEENS4_6LayoutINS5_IJSC_SB_SB_EEENS5_IJSB_NSA_ILi0EEESV_EEEEENS5_IJNS4_10UnderscoreESY_SY_EEEEENS4_23SM90_TMA_LOAD_MULTICASTENS4_14ComposedLayoutINS4_7SwizzleILi3ELi4ELi3EEENS4_18smem_ptr_flag_bitsILi16EEENST_INS5_IJNSA_ILi8EEENSA_ILi64EEEEEENS5_IJS18_SB_EEEEEEEvNS4_8identityENS4_13SM90_TMA_LOADES1C_vS1D_EENS_8epilogue10collective6detail29Sm90TmaWarpSpecializedAdapterINS1H_15DefaultEpilogueISI_SJ_SJ_NS1G_6thread17LinearCombinationISI_Li1EffLNS1L_9ScaleType4KindE0ELNS_15FloatRoundStyleE2ESI_EENS1_15EpilogueDefaultEEEEEvvEEEEvNT_6ParamsE --------------------------
	.section	.nv.constant0._ZN7cutlass13device_kernelINS_4gemm6kernel13GemmUniversalIN4cute5tupleIJiiiiEEENS1_10collective13CollectiveMmaINS1_34MainloopSm90TmaGmmaWarpSpecializedILi4ENS5_IJNS4_1CILi1EEENSA_ILi2EEESB_EEENS1_35KernelTmaWarpSpecializedCooperativeEEENS5_IJNSA_ILi128EEESG_SG_EEENS_6half_tENS5_IJlSB_lEEESI_SJ_NS4_8TiledMMAINS4_8MMA_AtomIJNS4_4SM904GMMA26MMA_64x128x16_F32F16F16_SSILNSN_5MajorE0ELSP_0ELNSN_7ScaleInE1ELSQ_1EEEEEENS4_6LayoutINS5_IJSC_SB_SB_EEENS5_IJSB_NSA_ILi0EEESV_EEEEENS5_IJNS4_10UnderscoreESY_SY_EEEEENS4_23SM90_TMA_LOAD_MULTICASTENS4_14ComposedLayoutINS4_7SwizzleILi3ELi4ELi3EEENS4_18smem_ptr_flag_bitsILi16EEENST_INS5_IJNSA_ILi8EEENSA_ILi64EEEEEENS5_IJS18_SB_EEEEEEEvNS4_8identityENS4_13SM90_TMA_LOADES1C_vS1D_EENS_8epilogue10collective6detail29Sm90TmaWarpSpecializedAdapterINS1H_15DefaultEpilogueISI_SJ_SJ_NS1G_6thread17LinearCombinationISI_Li1EffLNS1L_9ScaleType4KindE0ELNS_15FloatRoundStyleE2ESI_EENS1_15EpilogueDefaultEEEEEvvEEEEvNT_6ParamsE,"a",@progbits
	.sectionflags	@""
	.align	4
.nv.constant0._ZN7cutlass13device_kernelINS_4gemm6kernel13GemmUniversalIN4cute5tupleIJiiiiEEENS1_10collective13CollectiveMmaINS1_34MainloopSm90TmaGmmaWarpSpecializedILi4ENS5_IJNS4_1CILi1EEENSA_ILi2EEESB_EEENS1_35KernelTmaWarpSpecializedCooperativeEEENS5_IJNSA_ILi128EEESG_SG_EEENS_6half_tENS5_IJlSB_lEEESI_SJ_NS4_8TiledMMAINS4_8MMA_AtomIJNS4_4SM904GMMA26MMA_64x128x16_F32F16F16_SSILNSN_5MajorE0ELSP_0ELNSN_7ScaleInE1ELSQ_1EEEEEENS4_6LayoutINS5_IJSC_SB_SB_EEENS5_IJSB_NSA_ILi0EEESV_EEEEENS5_IJNS4_10UnderscoreESY_SY_EEEEENS4_23SM90_TMA_LOAD_MULTICASTENS4_14ComposedLayoutINS4_7SwizzleILi3ELi4ELi3EEENS4_18smem_ptr_flag_bitsILi16EEENST_INS5_IJNSA_ILi8EEENSA_ILi64EEEEEENS5_IJS18_SB_EEEEEEEvNS4_8identityENS4_13SM90_TMA_LOADES1C_vS1D_EENS_8epilogue10collective6detail29Sm90TmaWarpSpecializedAdapterINS1H_15DefaultEpilogueISI_SJ_SJ_NS1G_6thread17LinearCombinationISI_Li1EffLNS1L_9ScaleType4KindE0ELNS_15FloatRoundStyleE2ESI_EENS1_15EpilogueDefaultEEEEEvvEEEEvNT_6ParamsE:
	.zero		1664


//--------------------- SYMBOLS --------------------------

	.type		.nv.reservedSmem.offset0,@object
	.size		.nv.reservedSmem.offset0,0x4
	.type		__assertfail,@function
